//
// Generated by NVIDIA NVVM Compiler
//
// Compiler Build ID: CL-36424714
// Cuda compilation tools, release 13.0, V13.0.88
// Based on NVVM 20.0.0
//

.version 9.0
.target sm_100
.address_size 64

	// .globl	_Z10xInitRangePdddi
.extern .func  (.param .b32 func_retval0) vprintf
(
	.param .b64 vprintf_param_0,
	.param .b64 vprintf_param_1
)
;
.func  (.param .b64 func_retval0) __internal_accurate_pow
(
	.param .b64 __internal_accurate_pow_param_0,
	.param .b64 __internal_accurate_pow_param_1
)
;
.global .align 1 .b8 $str[11] = {77, 97, 116, 104, 32, 69, 114, 114, 111, 114};

.visible .entry _Z10xInitRangePdddi(
	.param .u64 .ptr .align 1 _Z10xInitRangePdddi_param_0,
	.param .f64 _Z10xInitRangePdddi_param_1,
	.param .f64 _Z10xInitRangePdddi_param_2,
	.param .u32 _Z10xInitRangePdddi_param_3
)
{
	.reg .pred 	%p<2>;
	.reg .b32 	%r<7>;
	.reg .b64 	%rd<5>;
	.reg .b64 	%fd<8>;

	ld.param.u64 	%rd1, [_Z10xInitRangePdddi_param_0];
	ld.param.f64 	%fd2, [_Z10xInitRangePdddi_param_1];
	ld.param.f64 	%fd3, [_Z10xInitRangePdddi_param_2];
	ld.param.u32 	%r2, [_Z10xInitRangePdddi_param_3];
	mov.u32 	%r3, %ctaid.x;
	mov.u32 	%r4, %ntid.x;
	mov.u32 	%r5, %tid.x;
	mad.lo.s32 	%r1, %r3, %r4, %r5;
	sub.f64 	%fd4, %fd3, %fd2;
	add.s32 	%r6, %r2, -1;
	cvt.rn.f64.s32 	%fd5, %r6;
	div.rn.f64 	%fd1, %fd4, %fd5;
	setp.ge.s32 	%p1, %r1, %r2;
	@%p1 bra 	$L__BB0_2;
	cvta.to.global.u64 	%rd2, %rd1;
	cvt.rn.f64.s32 	%fd6, %r1;
	fma.rn.f64 	%fd7, %fd1, %fd6, %fd2;
	mul.wide.s32 	%rd3, %r1, 8;
	add.s64 	%rd4, %rd2, %rd3;
	st.global.f64 	[%rd4], %fd7;
$L__BB0_2:
	ret;

}
	// .globl	_Z11vandermondePdS_ii
.visible .entry _Z11vandermondePdS_ii(
	.param .u64 .ptr .align 1 _Z11vandermondePdS_ii_param_0,
	.param .u64 .ptr .align 1 _Z11vandermondePdS_ii_param_1,
	.param .u32 _Z11vandermondePdS_ii_param_2,
	.param .u32 _Z11vandermondePdS_ii_param_3
)
{
	.reg .pred 	%p<22>;
	.reg .b32 	%r<35>;
	.reg .b64 	%rd<11>;
	.reg .b64 	%fd<20>;

	ld.param.u64 	%rd2, [_Z11vandermondePdS_ii_param_0];
	ld.param.u64 	%rd3, [_Z11vandermondePdS_ii_param_1];
	ld.param.u32 	%r7, [_Z11vandermondePdS_ii_param_2];
	ld.param.u32 	%r8, [_Z11vandermondePdS_ii_param_3];
	mov.u32 	%r10, %ctaid.y;
	mov.u32 	%r11, %ntid.y;
	mov.u32 	%r12, %tid.y;
	mad.lo.s32 	%r13, %r10, %r11, %r12;
	mov.u32 	%r14, %ctaid.x;
	mov.u32 	%r15, %ntid.x;
	mov.u32 	%r16, %tid.x;
	mad.lo.s32 	%r2, %r14, %r15, %r16;
	setp.gt.s32 	%p4, %r2, %r7;
	setp.ge.s32 	%p5, %r13, %r8;
	or.pred  	%p6, %p4, %p5;
	@%p6 bra 	$L__BB1_9;
	cvta.to.global.u64 	%rd4, %rd2;
	add.s32 	%r17, %r7, 1;
	mad.lo.s32 	%r18, %r13, %r7, %r13;
	add.s32 	%r3, %r18, %r2;
	mul.wide.u32 	%rd5, %r13, 8;
	add.s64 	%rd6, %rd4, %rd5;
	ld.global.f64 	%fd1, [%rd6];
	rem.s32 	%r4, %r2, %r17;
	cvt.rn.f64.s32 	%fd2, %r4;
	{
	.reg .b32 %temp; 
	mov.b64 	{%temp, %r5}, %fd1;
	}
	{
	.reg .b32 %temp; 
	mov.b64 	{%temp, %r6}, %fd2;
	}
	shr.u32 	%r19, %r6, 20;
	and.b32  	%r20, %r19, 2047;
	add.s32 	%r21, %r20, -1012;
	mov.b64 	%rd7, %fd2;
	shl.b64 	%rd1, %rd7, %r21;
	setp.eq.s64 	%p21, %rd1, -9223372036854775808;
	abs.f64 	%fd3, %fd1;
	{ // callseq 0, 0
	.param .b64 param0;
	st.param.f64 	[param0], %fd3;
	.param .b64 param1;
	st.param.f64 	[param1], %fd2;
	.param .b64 retval0;
	call.uni (retval0), 
	__internal_accurate_pow, 
	(
	param0, 
	param1
	);
	ld.param.f64 	%fd10, [retval0];
	} // callseq 0
	setp.lt.s32 	%p8, %r5, 0;
	neg.f64 	%fd12, %fd10;
	selp.f64 	%fd13, %fd12, %fd10, %p21;
	selp.f64 	%fd19, %fd13, %fd10, %p8;
	setp.neu.f64 	%p9, %fd1, 0d0000000000000000;
	@%p9 bra 	$L__BB1_3;
	setp.eq.s64 	%p10, %rd1, -9223372036854775808;
	abs.f64 	%fd14, %fd2;
	setp.neu.f64 	%p11, %fd14, 0d3FE0000000000000;
	and.pred  	%p21, %p11, %p10;
	selp.b32 	%r22, %r5, 0, %p21;
	setp.lt.s32 	%p12, %r6, 0;
	or.b32  	%r23, %r22, 2146435072;
	selp.b32 	%r24, %r23, %r22, %p12;
	mov.b32 	%r25, 0;
	mov.b64 	%fd19, {%r25, %r24};
$L__BB1_3:
	add.f64 	%fd15, %fd1, %fd2;
	{
	.reg .b32 %temp; 
	mov.b64 	{%temp, %r26}, %fd15;
	}
	and.b32  	%r27, %r26, 2146435072;
	setp.ne.s32 	%p13, %r27, 2146435072;
	@%p13 bra 	$L__BB1_8;
	setp.num.f64 	%p14, %fd1, %fd1;
	@%p14 bra 	$L__BB1_6;
	add.rn.f64 	%fd19, %fd1, %fd2;
	bra.uni 	$L__BB1_8;
$L__BB1_6:
	setp.neu.f64 	%p15, %fd3, 0d7FF0000000000000;
	@%p15 bra 	$L__BB1_8;
	setp.lt.s32 	%p16, %r5, 0;
	setp.lt.s32 	%p17, %r6, 0;
	selp.b32 	%r28, 0, 2146435072, %p17;
	and.b32  	%r29, %r6, 2147483647;
	setp.ne.s32 	%p18, %r29, 1071644672;
	or.b32  	%r30, %r28, -2147483648;
	selp.b32 	%r31, %r30, %r28, %p18;
	selp.b32 	%r32, %r31, %r28, %p21;
	selp.b32 	%r33, %r32, %r28, %p16;
	mov.b32 	%r34, 0;
	mov.b64 	%fd19, {%r34, %r33};
$L__BB1_8:
	setp.eq.f64 	%p19, %fd1, 0d3FF0000000000000;
	setp.eq.s32 	%p20, %r4, 0;
	selp.f64 	%fd16, 0d3FF0000000000000, %fd19, %p20;
	selp.f64 	%fd17, 0d3FF0000000000000, %fd16, %p19;
	cvta.to.global.u64 	%rd8, %rd3;
	mul.wide.s32 	%rd9, %r3, 8;
	add.s64 	%rd10, %rd8, %rd9;
	st.global.f64 	[%rd10], %fd17;
$L__BB1_9:
	ret;

}
	// .globl	_Z9transposePdS_ii
.visible .entry _Z9transposePdS_ii(
	.param .u64 .ptr .align 1 _Z9transposePdS_ii_param_0,
	.param .u64 .ptr .align 1 _Z9transposePdS_ii_param_1,
	.param .u32 _Z9transposePdS_ii_param_2,
	.param .u32 _Z9transposePdS_ii_param_3
)
{
	.reg .pred 	%p<4>;
	.reg .b32 	%r<15>;
	.reg .b64 	%rd<9>;
	.reg .b64 	%fd<2>;

	ld.param.u64 	%rd1, [_Z9transposePdS_ii_param_0];
	ld.param.u64 	%rd2, [_Z9transposePdS_ii_param_1];
	ld.param.u32 	%r5, [_Z9transposePdS_ii_param_2];
	ld.param.u32 	%r4, [_Z9transposePdS_ii_param_3];
	mov.u32 	%r6, %ctaid.x;
	mov.u32 	%r7, %ntid.x;
	mov.u32 	%r8, %tid.x;
	mad.lo.s32 	%r1, %r6, %r7, %r8;
	mov.u32 	%r9, %ctaid.y;
	mov.u32 	%r10, %ntid.y;
	mov.u32 	%r11, %tid.y;
	mad.lo.s32 	%r12, %r9, %r10, %r11;
	setp.ge.s32 	%p1, %r1, %r4;
	setp.ge.s32 	%p2, %r12, %r5;
	or.pred  	%p3, %p1, %p2;
	@%p3 bra 	$L__BB2_2;
	cvta.to.global.u64 	%rd3, %rd1;
	cvta.to.global.u64 	%rd4, %rd2;
	mad.lo.s32 	%r13, %r4, %r12, %r1;
	mad.lo.s32 	%r14, %r5, %r1, %r12;
	mul.wide.s32 	%rd5, %r13, 8;
	add.s64 	%rd6, %rd3, %rd5;
	ld.global.f64 	%fd1, [%rd6];
	mul.wide.s32 	%rd7, %r14, 8;
	add.s64 	%rd8, %rd4, %rd7;
	st.global.f64 	[%rd8], %fd1;
$L__BB2_2:
	ret;

}
	// .globl	_Z6matMulPdS_S_iii
.visible .entry _Z6matMulPdS_S_iii(
	.param .u64 .ptr .align 1 _Z6matMulPdS_S_iii_param_0,
	.param .u64 .ptr .align 1 _Z6matMulPdS_S_iii_param_1,
	.param .u64 .ptr .align 1 _Z6matMulPdS_S_iii_param_2,
	.param .u32 _Z6matMulPdS_S_iii_param_3,
	.param .u32 _Z6matMulPdS_S_iii_param_4,
	.param .u32 _Z6matMulPdS_S_iii_param_5
)
{
	.reg .pred 	%p<13>;
	.reg .b32 	%r<43>;
	.reg .b64 	%rd<53>;
	.reg .b64 	%fd<68>;

	ld.param.u64 	%rd7, [_Z6matMulPdS_S_iii_param_0];
	ld.param.u64 	%rd8, [_Z6matMulPdS_S_iii_param_1];
	ld.param.u64 	%rd6, [_Z6matMulPdS_S_iii_param_2];
	ld.param.u32 	%r20, [_Z6matMulPdS_S_iii_param_3];
	ld.param.u32 	%r18, [_Z6matMulPdS_S_iii_param_4];
	ld.param.u32 	%r19, [_Z6matMulPdS_S_iii_param_5];
	cvta.to.global.u64 	%rd1, %rd8;
	cvta.to.global.u64 	%rd2, %rd7;
	mov.u32 	%r22, %ctaid.y;
	mov.u32 	%r23, %ntid.y;
	mov.u32 	%r24, %tid.y;
	mad.lo.s32 	%r25, %r22, %r23, %r24;
	mov.u32 	%r26, %ctaid.x;
	mov.u32 	%r27, %ntid.x;
	mov.u32 	%r28, %tid.x;
	mad.lo.s32 	%r2, %r26, %r27, %r28;
	setp.ge.s32 	%p1, %r2, %r19;
	setp.ge.s32 	%p2, %r25, %r20;
	or.pred  	%p3, %p1, %p2;
	@%p3 bra 	$L__BB3_14;
	setp.lt.s32 	%p4, %r18, 1;
	mov.f64 	%fd67, 0d0000000000000000;
	@%p4 bra 	$L__BB3_13;
	mul.lo.s32 	%r3, %r18, %r25;
	and.b32  	%r4, %r18, 7;
	setp.lt.u32 	%p5, %r18, 8;
	mov.f64 	%fd67, 0d0000000000000000;
	mov.b32 	%r41, 0;
	@%p5 bra 	$L__BB3_5;
	and.b32  	%r41, %r18, 2147483640;
	neg.s32 	%r39, %r41;
	shl.b32 	%r7, %r19, 3;
	mul.wide.u32 	%rd9, %r3, 8;
	add.s64 	%rd10, %rd9, %rd2;
	add.s64 	%rd52, %rd10, 32;
	mov.f64 	%fd67, 0d0000000000000000;
	mul.wide.s32 	%rd13, %r19, 8;
	mov.u32 	%r38, %r2;
$L__BB3_4:
	.pragma "nounroll";
	ld.global.f64 	%fd17, [%rd52+-32];
	mul.wide.s32 	%rd11, %r38, 8;
	add.s64 	%rd12, %rd1, %rd11;
	ld.global.f64 	%fd18, [%rd12];
	fma.rn.f64 	%fd19, %fd17, %fd18, %fd67;
	ld.global.f64 	%fd20, [%rd52+-24];
	add.s64 	%rd14, %rd12, %rd13;
	ld.global.f64 	%fd21, [%rd14];
	fma.rn.f64 	%fd22, %fd20, %fd21, %fd19;
	ld.global.f64 	%fd23, [%rd52+-16];
	add.s64 	%rd15, %rd14, %rd13;
	ld.global.f64 	%fd24, [%rd15];
	fma.rn.f64 	%fd25, %fd23, %fd24, %fd22;
	ld.global.f64 	%fd26, [%rd52+-8];
	add.s64 	%rd16, %rd15, %rd13;
	ld.global.f64 	%fd27, [%rd16];
	fma.rn.f64 	%fd28, %fd26, %fd27, %fd25;
	ld.global.f64 	%fd29, [%rd52];
	add.s64 	%rd17, %rd16, %rd13;
	ld.global.f64 	%fd30, [%rd17];
	fma.rn.f64 	%fd31, %fd29, %fd30, %fd28;
	ld.global.f64 	%fd32, [%rd52+8];
	add.s64 	%rd18, %rd17, %rd13;
	ld.global.f64 	%fd33, [%rd18];
	fma.rn.f64 	%fd34, %fd32, %fd33, %fd31;
	ld.global.f64 	%fd35, [%rd52+16];
	add.s64 	%rd19, %rd18, %rd13;
	ld.global.f64 	%fd36, [%rd19];
	fma.rn.f64 	%fd37, %fd35, %fd36, %fd34;
	ld.global.f64 	%fd38, [%rd52+24];
	add.s64 	%rd20, %rd19, %rd13;
	ld.global.f64 	%fd39, [%rd20];
	fma.rn.f64 	%fd67, %fd38, %fd39, %fd37;
	add.s32 	%r39, %r39, 8;
	add.s32 	%r38, %r38, %r7;
	add.s64 	%rd52, %rd52, 64;
	setp.ne.s32 	%p6, %r39, 0;
	@%p6 bra 	$L__BB3_4;
$L__BB3_5:
	setp.eq.s32 	%p7, %r4, 0;
	@%p7 bra 	$L__BB3_13;
	and.b32  	%r13, %r18, 3;
	setp.lt.u32 	%p8, %r4, 4;
	@%p8 bra 	$L__BB3_8;
	add.s32 	%r30, %r41, %r3;
	mul.wide.u32 	%rd21, %r30, 8;
	add.s64 	%rd22, %rd2, %rd21;
	ld.global.f64 	%fd41, [%rd22];
	mad.lo.s32 	%r31, %r41, %r19, %r2;
	mul.wide.s32 	%rd23, %r31, 8;
	add.s64 	%rd24, %rd1, %rd23;
	ld.global.f64 	%fd42, [%rd24];
	fma.rn.f64 	%fd43, %fd41, %fd42, %fd67;
	cvt.u64.u32 	%rd25, %r3;
	cvt.u64.u32 	%rd26, %r41;
	add.s64 	%rd27, %rd26, %rd25;
	shl.b64 	%rd28, %rd27, 3;
	add.s64 	%rd29, %rd2, %rd28;
	ld.global.f64 	%fd44, [%rd29+8];
	mul.wide.s32 	%rd30, %r19, 8;
	add.s64 	%rd31, %rd24, %rd30;
	ld.global.f64 	%fd45, [%rd31];
	fma.rn.f64 	%fd46, %fd44, %fd45, %fd43;
	ld.global.f64 	%fd47, [%rd29+16];
	add.s64 	%rd32, %rd31, %rd30;
	ld.global.f64 	%fd48, [%rd32];
	fma.rn.f64 	%fd49, %fd47, %fd48, %fd46;
	ld.global.f64 	%fd50, [%rd29+24];
	add.s64 	%rd33, %rd32, %rd30;
	ld.global.f64 	%fd51, [%rd33];
	fma.rn.f64 	%fd67, %fd50, %fd51, %fd49;
	add.s32 	%r41, %r41, 4;
$L__BB3_8:
	setp.eq.s32 	%p9, %r13, 0;
	@%p9 bra 	$L__BB3_13;
	setp.eq.s32 	%p10, %r13, 1;
	@%p10 bra 	$L__BB3_11;
	add.s32 	%r32, %r41, %r3;
	mul.wide.u32 	%rd34, %r32, 8;
	add.s64 	%rd35, %rd2, %rd34;
	ld.global.f64 	%fd53, [%rd35];
	mad.lo.s32 	%r33, %r41, %r19, %r2;
	mul.wide.s32 	%rd36, %r33, 8;
	add.s64 	%rd37, %rd1, %rd36;
	ld.global.f64 	%fd54, [%rd37];
	fma.rn.f64 	%fd55, %fd53, %fd54, %fd67;
	cvt.u64.u32 	%rd38, %r3;
	cvt.u64.u32 	%rd39, %r41;
	add.s64 	%rd40, %rd39, %rd38;
	shl.b64 	%rd41, %rd40, 3;
	add.s64 	%rd42, %rd2, %rd41;
	ld.global.f64 	%fd56, [%rd42+8];
	mul.wide.s32 	%rd43, %r19, 8;
	add.s64 	%rd44, %rd37, %rd43;
	ld.global.f64 	%fd57, [%rd44];
	fma.rn.f64 	%fd67, %fd56, %fd57, %fd55;
	add.s32 	%r41, %r41, 2;
$L__BB3_11:
	and.b32  	%r34, %r18, 1;
	setp.eq.b32 	%p11, %r34, 1;
	not.pred 	%p12, %p11;
	@%p12 bra 	$L__BB3_13;
	add.s32 	%r35, %r41, %r3;
	mul.wide.u32 	%rd45, %r35, 8;
	add.s64 	%rd46, %rd2, %rd45;
	ld.global.f64 	%fd58, [%rd46];
	mad.lo.s32 	%r36, %r41, %r19, %r2;
	mul.wide.s32 	%rd47, %r36, 8;
	add.s64 	%rd48, %rd1, %rd47;
	ld.global.f64 	%fd59, [%rd48];
	fma.rn.f64 	%fd67, %fd58, %fd59, %fd67;
$L__BB3_13:
	mad.lo.s32 	%r37, %r19, %r25, %r2;
	cvta.to.global.u64 	%rd49, %rd6;
	mul.wide.s32 	%rd50, %r37, 8;
	add.s64 	%rd51, %rd49, %rd50;
	st.global.f64 	[%rd51], %fd67;
$L__BB3_14:
	ret;

}
	// .globl	_Z18initIdentityMatrixPdi
.visible .entry _Z18initIdentityMatrixPdi(
	.param .u64 .ptr .align 1 _Z18initIdentityMatrixPdi_param_0,
	.param .u32 _Z18initIdentityMatrixPdi_param_1
)
{
	.reg .pred 	%p<3>;
	.reg .b32 	%r<14>;
	.reg .b64 	%rd<5>;
	.reg .b64 	%fd<2>;

	ld.param.u64 	%rd1, [_Z18initIdentityMatrixPdi_param_0];
	ld.param.u32 	%r4, [_Z18initIdentityMatrixPdi_param_1];
	mov.u32 	%r5, %ctaid.x;
	mov.u32 	%r6, %ntid.x;
	mov.u32 	%r7, %tid.x;
	mad.lo.s32 	%r1, %r5, %r6, %r7;
	mov.u32 	%r8, %ctaid.y;
	mov.u32 	%r9, %ntid.y;
	mov.u32 	%r10, %tid.y;
	mad.lo.s32 	%r11, %r8, %r9, %r10;
	max.s32 	%r12, %r1, %r11;
	setp.ge.s32 	%p1, %r12, %r4;
	@%p1 bra 	$L__BB4_2;
	cvta.to.global.u64 	%rd2, %rd1;
	setp.eq.s32 	%p2, %r1, %r11;
	selp.f64 	%fd1, 0d3FF0000000000000, 0d0000000000000000, %p2;
	mad.lo.s32 	%r13, %r4, %r11, %r1;
	mul.wide.s32 	%rd3, %r13, 8;
	add.s64 	%rd4, %rd2, %rd3;
	st.global.f64 	[%rd4], %fd1;
$L__BB4_2:
	ret;

}
	// .globl	_Z9reduceRowPdS_S_ii
.visible .entry _Z9reduceRowPdS_S_ii(
	.param .u64 .ptr .align 1 _Z9reduceRowPdS_S_ii_param_0,
	.param .u64 .ptr .align 1 _Z9reduceRowPdS_S_ii_param_1,
	.param .u64 .ptr .align 1 _Z9reduceRowPdS_S_ii_param_2,
	.param .u32 _Z9reduceRowPdS_S_ii_param_3,
	.param .u32 _Z9reduceRowPdS_S_ii_param_4
)
{
	.reg .pred 	%p<4>;
	.reg .b32 	%r<18>;
	.reg .b64 	%rd<17>;
	.reg .b64 	%fd<5>;

	ld.param.u64 	%rd3, [_Z9reduceRowPdS_S_ii_param_0];
	ld.param.u64 	%rd4, [_Z9reduceRowPdS_S_ii_param_1];
	ld.param.u64 	%rd5, [_Z9reduceRowPdS_S_ii_param_2];
	ld.param.u32 	%r6, [_Z9reduceRowPdS_S_ii_param_3];
	ld.param.u32 	%r5, [_Z9reduceRowPdS_S_ii_param_4];
	cvta.to.global.u64 	%rd1, %rd5;
	cvta.to.global.u64 	%rd2, %rd4;
	mov.u32 	%r7, %ctaid.x;
	mov.u32 	%r8, %ntid.x;
	mov.u32 	%r9, %tid.x;
	mad.lo.s32 	%r1, %r7, %r8, %r9;
	mov.u32 	%r10, %ctaid.y;
	mov.u32 	%r11, %ntid.y;
	mov.u32 	%r12, %tid.y;
	mad.lo.s32 	%r13, %r10, %r11, %r12;
	max.s32 	%r14, %r1, %r13;
	setp.ge.s32 	%p1, %r14, %r6;
	@%p1 bra 	$L__BB5_6;
	mad.lo.s32 	%r3, %r6, %r13, %r1;
	setp.ne.s32 	%p2, %r13, %r5;
	@%p2 bra 	$L__BB5_5;
	mad.lo.s32 	%r15, %r5, %r6, %r5;
	cvta.to.global.u64 	%rd9, %rd3;
	mul.wide.u32 	%rd10, %r15, 8;
	add.s64 	%rd11, %rd9, %rd10;
	ld.global.f64 	%fd1, [%rd11];
	setp.eq.f64 	%p3, %fd1, 0d0000000000000000;
	@%p3 bra 	$L__BB5_4;
	mul.wide.s32 	%rd14, %r3, 8;
	add.s64 	%rd15, %rd2, %rd14;
	ld.global.f64 	%fd3, [%rd15];
	div.rn.f64 	%fd4, %fd3, %fd1;
	add.s64 	%rd16, %rd1, %rd14;
	st.global.f64 	[%rd16], %fd4;
	bra.uni 	$L__BB5_6;
$L__BB5_4:
	mov.u64 	%rd12, $str;
	cvta.global.u64 	%rd13, %rd12;
	{ // callseq 1, 0
	.param .b64 param0;
	st.param.b64 	[param0], %rd13;
	.param .b64 param1;
	st.param.b64 	[param1], 0;
	.param .b32 retval0;
	call.uni (retval0), 
	vprintf, 
	(
	param0, 
	param1
	);
	ld.param.b32 	%r16, [retval0];
	} // callseq 1
	bra.uni 	$L__BB5_6;
$L__BB5_5:
	mul.wide.s32 	%rd6, %r3, 8;
	add.s64 	%rd7, %rd2, %rd6;
	ld.global.f64 	%fd2, [%rd7];
	add.s64 	%rd8, %rd1, %rd6;
	st.global.f64 	[%rd8], %fd2;
$L__BB5_6:
	ret;

}
	// .globl	_Z12substractRowPdS_S_ii
.visible .entry _Z12substractRowPdS_S_ii(
	.param .u64 .ptr .align 1 _Z12substractRowPdS_S_ii_param_0,
	.param .u64 .ptr .align 1 _Z12substractRowPdS_S_ii_param_1,
	.param .u64 .ptr .align 1 _Z12substractRowPdS_S_ii_param_2,
	.param .u32 _Z12substractRowPdS_S_ii_param_3,
	.param .u32 _Z12substractRowPdS_S_ii_param_4
)
{
	.reg .pred 	%p<3>;
	.reg .b32 	%r<18>;
	.reg .b64 	%rd<17>;
	.reg .b64 	%fd<7>;

	ld.param.u64 	%rd3, [_Z12substractRowPdS_S_ii_param_0];
	ld.param.u64 	%rd4, [_Z12substractRowPdS_S_ii_param_1];
	ld.param.u64 	%rd5, [_Z12substractRowPdS_S_ii_param_2];
	ld.param.u32 	%r7, [_Z12substractRowPdS_S_ii_param_3];
	ld.param.u32 	%r6, [_Z12substractRowPdS_S_ii_param_4];
	cvta.to.global.u64 	%rd1, %rd5;
	cvta.to.global.u64 	%rd2, %rd4;
	mov.u32 	%r8, %ctaid.x;
	mov.u32 	%r9, %ntid.x;
	mov.u32 	%r10, %tid.x;
	mad.lo.s32 	%r1, %r8, %r9, %r10;
	mov.u32 	%r11, %ctaid.y;
	mov.u32 	%r12, %ntid.y;
	mov.u32 	%r13, %tid.y;
	mad.lo.s32 	%r14, %r11, %r12, %r13;
	max.s32 	%r15, %r1, %r14;
	setp.ge.s32 	%p1, %r15, %r7;
	@%p1 bra 	$L__BB6_4;
	mul.lo.s32 	%r3, %r7, %r14;
	add.s32 	%r4, %r3, %r1;
	setp.eq.s32 	%p2, %r14, %r6;
	@%p2 bra 	$L__BB6_3;
	add.s32 	%r16, %r3, %r6;
	cvta.to.global.u64 	%rd6, %rd3;
	mul.wide.s32 	%rd7, %r16, 8;
	add.s64 	%rd8, %rd6, %rd7;
	ld.global.f64 	%fd1, [%rd8];
	mul.wide.s32 	%rd9, %r4, 8;
	add.s64 	%rd10, %rd2, %rd9;
	ld.global.f64 	%fd2, [%rd10];
	mad.lo.s32 	%r17, %r6, %r7, %r1;
	mul.wide.s32 	%rd11, %r17, 8;
	add.s64 	%rd12, %rd2, %rd11;
	ld.global.f64 	%fd3, [%rd12];
	mul.f64 	%fd4, %fd1, %fd3;
	sub.f64 	%fd5, %fd2, %fd4;
	add.s64 	%rd13, %rd1, %rd9;
	st.global.f64 	[%rd13], %fd5;
	bra.uni 	$L__BB6_4;
$L__BB6_3:
	mul.wide.s32 	%rd14, %r4, 8;
	add.s64 	%rd15, %rd2, %rd14;
	ld.global.f64 	%fd6, [%rd15];
	add.s64 	%rd16, %rd1, %rd14;
	st.global.f64 	[%rd16], %fd6;
$L__BB6_4:
	ret;

}
.func  (.param .b64 func_retval0) __internal_accurate_pow(
	.param .b64 __internal_accurate_pow_param_0,
	.param .b64 __internal_accurate_pow_param_1
)
{
	.reg .pred 	%p<8>;
	.reg .b32 	%r<49>;
	.reg .b32 	%f<3>;
	.reg .b64 	%fd<109>;

	ld.param.f64 	%fd10, [__internal_accurate_pow_param_0];
	ld.param.f64 	%fd11, [__internal_accurate_pow_param_1];
	{
	.reg .b32 %temp; 
	mov.b64 	{%temp, %r46}, %fd10;
	}
	{
	.reg .b32 %temp; 
	mov.b64 	{%r45, %temp}, %fd10;
	}
	shr.u32 	%r47, %r46, 20;
	setp.gt.u32 	%p1, %r46, 1048575;
	@%p1 bra 	$L__BB7_2;
	mul.f64 	%fd12, %fd10, 0d4350000000000000;
	{
	.reg .b32 %temp; 
	mov.b64 	{%temp, %r46}, %fd12;
	}
	{
	.reg .b32 %temp; 
	mov.b64 	{%r45, %temp}, %fd12;
	}
	shr.u32 	%r16, %r46, 20;
	add.s32 	%r47, %r16, -54;
$L__BB7_2:
	add.s32 	%r48, %r47, -1023;
	and.b32  	%r17, %r46, -2146435073;
	or.b32  	%r18, %r17, 1072693248;
	mov.b64 	%fd107, {%r45, %r18};
	setp.lt.u32 	%p2, %r18, 1073127583;
	@%p2 bra 	$L__BB7_4;
	{
	.reg .b32 %temp; 
	mov.b64 	{%r19, %temp}, %fd107;
	}
	{
	.reg .b32 %temp; 
	mov.b64 	{%temp, %r20}, %fd107;
	}
	add.s32 	%r21, %r20, -1048576;
	mov.b64 	%fd107, {%r19, %r21};
	add.s32 	%r48, %r47, -1022;
$L__BB7_4:
	add.f64 	%fd13, %fd107, 0dBFF0000000000000;
	add.f64 	%fd14, %fd107, 0d3FF0000000000000;
	rcp.approx.ftz.f64 	%fd15, %fd14;
	neg.f64 	%fd16, %fd14;
	fma.rn.f64 	%fd17, %fd16, %fd15, 0d3FF0000000000000;
	fma.rn.f64 	%fd18, %fd17, %fd17, %fd17;
	fma.rn.f64 	%fd19, %fd18, %fd15, %fd15;
	mul.f64 	%fd20, %fd13, %fd19;
	fma.rn.f64 	%fd21, %fd13, %fd19, %fd20;
	mul.f64 	%fd22, %fd21, %fd21;
	fma.rn.f64 	%fd23, %fd22, 0d3EB0F5FF7D2CAFE2, 0d3ED0F5D241AD3B5A;
	fma.rn.f64 	%fd24, %fd23, %fd22, 0d3EF3B20A75488A3F;
	fma.rn.f64 	%fd25, %fd24, %fd22, 0d3F1745CDE4FAECD5;
	fma.rn.f64 	%fd26, %fd25, %fd22, 0d3F3C71C7258A578B;
	fma.rn.f64 	%fd27, %fd26, %fd22, 0d3F6249249242B910;
	fma.rn.f64 	%fd28, %fd27, %fd22, 0d3F89999999999DFB;
	sub.f64 	%fd29, %fd13, %fd21;
	add.f64 	%fd30, %fd29, %fd29;
	neg.f64 	%fd31, %fd21;
	fma.rn.f64 	%fd32, %fd31, %fd13, %fd30;
	mul.f64 	%fd33, %fd19, %fd32;
	fma.rn.f64 	%fd34, %fd22, %fd28, 0d3FB5555555555555;
	mov.f64 	%fd35, 0d3FB5555555555555;
	sub.f64 	%fd36, %fd35, %fd34;
	fma.rn.f64 	%fd37, %fd22, %fd28, %fd36;
	add.f64 	%fd38, %fd37, 0dBC46A4CB00B9E7B0;
	add.f64 	%fd39, %fd34, %fd38;
	sub.f64 	%fd40, %fd34, %fd39;
	add.f64 	%fd41, %fd38, %fd40;
	mul.rn.f64 	%fd42, %fd21, %fd21;
	neg.f64 	%fd43, %fd42;
	fma.rn.f64 	%fd44, %fd21, %fd21, %fd43;
	{
	.reg .b32 %temp; 
	mov.b64 	{%r22, %temp}, %fd33;
	}
	{
	.reg .b32 %temp; 
	mov.b64 	{%temp, %r23}, %fd33;
	}
	add.s32 	%r24, %r23, 1048576;
	mov.b64 	%fd45, {%r22, %r24};
	fma.rn.f64 	%fd46, %fd21, %fd45, %fd44;
	mul.rn.f64 	%fd47, %fd42, %fd21;
	neg.f64 	%fd48, %fd47;
	fma.rn.f64 	%fd49, %fd42, %fd21, %fd48;
	fma.rn.f64 	%fd50, %fd42, %fd33, %fd49;
	fma.rn.f64 	%fd51, %fd46, %fd21, %fd50;
	mul.rn.f64 	%fd52, %fd39, %fd47;
	neg.f64 	%fd53, %fd52;
	fma.rn.f64 	%fd54, %fd39, %fd47, %fd53;
	fma.rn.f64 	%fd55, %fd39, %fd51, %fd54;
	fma.rn.f64 	%fd56, %fd41, %fd47, %fd55;
	add.f64 	%fd57, %fd52, %fd56;
	sub.f64 	%fd58, %fd52, %fd57;
	add.f64 	%fd59, %fd56, %fd58;
	add.f64 	%fd60, %fd21, %fd57;
	sub.f64 	%fd61, %fd21, %fd60;
	add.f64 	%fd62, %fd57, %fd61;
	add.f64 	%fd63, %fd59, %fd62;
	add.f64 	%fd64, %fd33, %fd63;
	add.f64 	%fd65, %fd60, %fd64;
	sub.f64 	%fd66, %fd60, %fd65;
	add.f64 	%fd67, %fd64, %fd66;
	xor.b32  	%r25, %r48, -2147483648;
	mov.b32 	%r26, 1127219200;
	mov.b64 	%fd68, {%r25, %r26};
	mov.b32 	%r27, -2147483648;
	mov.b64 	%fd69, {%r27, %r26};
	sub.f64 	%fd70, %fd68, %fd69;
	fma.rn.f64 	%fd71, %fd70, 0d3FE62E42FEFA39EF, %fd65;
	fma.rn.f64 	%fd72, %fd70, 0dBFE62E42FEFA39EF, %fd71;
	sub.f64 	%fd73, %fd72, %fd65;
	sub.f64 	%fd74, %fd67, %fd73;
	fma.rn.f64 	%fd75, %fd70, 0d3C7ABC9E3B39803F, %fd74;
	add.f64 	%fd76, %fd71, %fd75;
	sub.f64 	%fd77, %fd71, %fd76;
	add.f64 	%fd78, %fd75, %fd77;
	{
	.reg .b32 %temp; 
	mov.b64 	{%temp, %r28}, %fd11;
	}
	{
	.reg .b32 %temp; 
	mov.b64 	{%r29, %temp}, %fd11;
	}
	shl.b32 	%r30, %r28, 1;
	setp.gt.u32 	%p3, %r30, -33554433;
	and.b32  	%r31, %r28, -15728641;
	selp.b32 	%r32, %r31, %r28, %p3;
	mov.b64 	%fd79, {%r29, %r32};
	mul.rn.f64 	%fd80, %fd76, %fd79;
	neg.f64 	%fd81, %fd80;
	fma.rn.f64 	%fd82, %fd76, %fd79, %fd81;
	fma.rn.f64 	%fd83, %fd78, %fd79, %fd82;
	add.f64 	%fd4, %fd80, %fd83;
	sub.f64 	%fd84, %fd80, %fd4;
	add.f64 	%fd5, %fd83, %fd84;
	fma.rn.f64 	%fd85, %fd4, 0d3FF71547652B82FE, 0d4338000000000000;
	{
	.reg .b32 %temp; 
	mov.b64 	{%r13, %temp}, %fd85;
	}
	mov.f64 	%fd86, 0dC338000000000000;
	add.rn.f64 	%fd87, %fd85, %fd86;
	fma.rn.f64 	%fd88, %fd87, 0dBFE62E42FEFA39EF, %fd4;
	fma.rn.f64 	%fd89, %fd87, 0dBC7ABC9E3B39803F, %fd88;
	fma.rn.f64 	%fd90, %fd89, 0d3E5ADE1569CE2BDF, 0d3E928AF3FCA213EA;
	fma.rn.f64 	%fd91, %fd90, %fd89, 0d3EC71DEE62401315;
	fma.rn.f64 	%fd92, %fd91, %fd89, 0d3EFA01997C89EB71;
	fma.rn.f64 	%fd93, %fd92, %fd89, 0d3F2A01A014761F65;
	fma.rn.f64 	%fd94, %fd93, %fd89, 0d3F56C16C1852B7AF;
	fma.rn.f64 	%fd95, %fd94, %fd89, 0d3F81111111122322;
	fma.rn.f64 	%fd96, %fd95, %fd89, 0d3FA55555555502A1;
	fma.rn.f64 	%fd97, %fd96, %fd89, 0d3FC5555555555511;
	fma.rn.f64 	%fd98, %fd97, %fd89, 0d3FE000000000000B;
	fma.rn.f64 	%fd99, %fd98, %fd89, 0d3FF0000000000000;
	fma.rn.f64 	%fd100, %fd99, %fd89, 0d3FF0000000000000;
	{
	.reg .b32 %temp; 
	mov.b64 	{%r14, %temp}, %fd100;
	}
	{
	.reg .b32 %temp; 
	mov.b64 	{%temp, %r15}, %fd100;
	}
	shl.b32 	%r33, %r13, 20;
	add.s32 	%r34, %r33, %r15;
	mov.b64 	%fd108, {%r14, %r34};
	{
	.reg .b32 %temp; 
	mov.b64 	{%temp, %r35}, %fd4;
	}
	mov.b32 	%f2, %r35;
	abs.f32 	%f1, %f2;
	setp.lt.f32 	%p4, %f1, 0f4086232B;
	@%p4 bra 	$L__BB7_7;
	setp.lt.f64 	%p5, %fd4, 0d0000000000000000;
	add.f64 	%fd101, %fd4, 0d7FF0000000000000;
	selp.f64 	%fd108, 0d0000000000000000, %fd101, %p5;
	setp.geu.f32 	%p6, %f1, 0f40874800;
	@%p6 bra 	$L__BB7_7;
	shr.u32 	%r36, %r13, 31;
	add.s32 	%r37, %r13, %r36;
	shr.s32 	%r38, %r37, 1;
	shl.b32 	%r39, %r38, 20;
	add.s32 	%r40, %r15, %r39;
	mov.b64 	%fd102, {%r14, %r40};
	sub.s32 	%r41, %r13, %r38;
	shl.b32 	%r42, %r41, 20;
	add.s32 	%r43, %r42, 1072693248;
	mov.b32 	%r44, 0;
	mov.b64 	%fd103, {%r44, %r43};
	mul.f64 	%fd108, %fd103, %fd102;
$L__BB7_7:
	abs.f64 	%fd104, %fd108;
	setp.eq.f64 	%p7, %fd104, 0d7FF0000000000000;
	fma.rn.f64 	%fd105, %fd108, %fd5, %fd108;
	selp.f64 	%fd106, %fd108, %fd105, %p7;
	st.param.f64 	[func_retval0], %fd106;
	ret;

}


// ===== COMPILED SASS (sm_100) =====

	.target	sm_100

	.elftype	@"ET_EXEC"


//--------------------- .note.nv.tkinfo           --------------------------
	.section	.note.nv.tkinfo,"",@"SHT_NOTE"
	.sectionflags	@"SHF_NOTE_NV_TKINFO"
	.tkinfo
        /*0018*/ 	.word	0x00000002
        /*0030*/ 	.string	""
        /*0030*/ 	.string	"ptxas"
        /*0030*/ 	.string	"Cuda compilation tools, release 13.0, V13.0.88"
        /*0030*/ 	.string	"Build cuda_13.0.r13.0/compiler.36424714_0"
        /*0030*/ 	.string	"-arch sm_100 -m 64 "



//--------------------- .note.nv.cuinfo           --------------------------
	.section	.note.nv.cuinfo,"",@"SHT_NOTE"
	.sectionflags	@"SHF_NOTE_NV_CUINFO"
        /*0018*/ 	.short	0x0002
        /*001a*/ 	.short	0x0064
        /*001c*/ 	.short	0x0082
	.zero		2


//--------------------- .nv.info                  --------------------------
	.section	.nv.info,"",@"SHT_CUDA_INFO"
	.align	4


	//----- nvinfo : EIATTR_REGCOUNT
	.align		4
        /*0000*/ 	.byte	0x04, 0x2f
        /*0002*/ 	.short	(.L_2 - .L_1)
	.align		4
.L_1:
        /*0004*/ 	.word	index@(_Z10xInitRangePdddi)
        /*0008*/ 	.word	0x00000019


	//----- nvinfo : EIATTR_FRAME_SIZE
	.align		4
.L_2:
        /*000c*/ 	.byte	0x04, 0x11
        /*000e*/ 	.short	(.L_4 - .L_3)
	.align		4
.L_3:
        /*0010*/ 	.word	index@($__internal_1_$__cuda_sm20_div_rn_f64_full)
        /*0014*/ 	.word	0x00000000


	//----- nvinfo : EIATTR_FRAME_SIZE
	.align		4
.L_4:
        /*0018*/ 	.byte	0x04, 0x11
        /*001a*/ 	.short	(.L_6 - .L_5)
	.align		4
.L_5:
        /*001c*/ 	.word	index@(_Z10xInitRangePdddi)
        /*0020*/ 	.word	0x00000000


	//----- nvinfo : EIATTR_REGCOUNT
	.align		4
.L_6:
        /*0024*/ 	.byte	0x04, 0x2f
        /*0026*/ 	.short	(.L_8 - .L_7)
	.align		4
.L_7:
        /*0028*/ 	.word	index@(_Z11vandermondePdS_ii)
        /*002c*/ 	.word	0x0000001e


	//----- nvinfo : EIATTR_FRAME_SIZE
	.align		4
.L_8:
        /*0030*/ 	.byte	0x04, 0x11
        /*0032*/ 	.short	(.L_10 - .L_9)
	.align		4
.L_9:
        /*0034*/ 	.word	index@($_Z11vandermondePdS_ii$__internal_accurate_pow)
        /*0038*/ 	.word	0x00000000


	//----- nvinfo : EIATTR_FRAME_SIZE
	.align		4
.L_10:
        /*003c*/ 	.byte	0x04, 0x11
        /*003e*/ 	.short	(.L_12 - .L_11)
	.align		4
.L_11:
        /*0040*/ 	.word	index@(_Z11vandermondePdS_ii)
        /*0044*/ 	.word	0x00000000


	//----- nvinfo : EIATTR_REGCOUNT
	.align		4
.L_12:
        /*0048*/ 	.byte	0x04, 0x2f
        /*004a*/ 	.short	(.L_14 - .L_13)
	.align		4
.L_13:
        /*004c*/ 	.word	index@(_Z9transposePdS_ii)
        /*0050*/ 	.word	0x0000000a


	//----- nvinfo : EIATTR_FRAME_SIZE
	.align		4
.L_14:
        /*0054*/ 	.byte	0x04, 0x11
        /*0056*/ 	.short	(.L_16 - .L_15)
	.align		4
.L_15:
        /*0058*/ 	.word	index@(_Z9transposePdS_ii)
        /*005c*/ 	.word	0x00000000


	//----- nvinfo : EIATTR_REGCOUNT
	.align		4
.L_16:
        /*0060*/ 	.byte	0x04, 0x2f
        /*0062*/ 	.short	(.L_18 - .L_17)
	.align		4
.L_17:
        /*0064*/ 	.word	index@(_Z6matMulPdS_S_iii)
        /*0068*/ 	.word	0x00000020


	//----- nvinfo : EIATTR_FRAME_SIZE
	.align		4
.L_18:
        /*006c*/ 	.byte	0x04, 0x11
        /*006e*/ 	.short	(.L_20 - .L_19)
	.align		4
.L_19:
        /*0070*/ 	.word	index@(_Z6matMulPdS_S_iii)
        /*0074*/ 	.word	0x00000000


	//----- nvinfo : EIATTR_REGCOUNT
	.align		4
.L_20:
        /*0078*/ 	.byte	0x04, 0x2f
        /*007a*/ 	.short	(.L_22 - .L_21)
	.align		4
.L_21:
        /*007c*/ 	.word	index@(_Z18initIdentityMatrixPdi)
        /*0080*/ 	.word	0x0000000a


	//----- nvinfo : EIATTR_FRAME_SIZE
	.align		4
.L_22:
        /*0084*/ 	.byte	0x04, 0x11
        /*0086*/ 	.short	(.L_24 - .L_23)
	.align		4
.L_23:
        /*0088*/ 	.word	index@(_Z18initIdentityMatrixPdi)
        /*008c*/ 	.word	0x00000000


	//----- nvinfo : EIATTR_REGCOUNT
	.align		4
.L_24:
        /*0090*/ 	.byte	0x04, 0x2f
        /*0092*/ 	.short	(.L_26 - .L_25)
	.align		4
.L_25:
        /*0094*/ 	.word	index@(_Z9reduceRowPdS_S_ii)
        /*0098*/ 	.word	0x00000019


	//----- nvinfo : EIATTR_FRAME_SIZE
	.align		4
.L_26:
        /*009c*/ 	.byte	0x04, 0x11
        /*009e*/ 	.short	(.L_28 - .L_27)
	.align		4
.L_27:
        /*00a0*/ 	.word	index@($__internal_0_$__cuda_sm20_div_rn_f64_full)
        /*00a4*/ 	.word	0x00000000


	//----- nvinfo : EIATTR_FRAME_SIZE
	.align		4
.L_28:
        /*00a8*/ 	.byte	0x04, 0x11
        /*00aa*/ 	.short	(.L_30 - .L_29)
	.align		4
.L_29:
        /*00ac*/ 	.word	index@(_Z9reduceRowPdS_S_ii)
        /*00b0*/ 	.word	0x00000000


	//----- nvinfo : EIATTR_REGCOUNT
	.align		4
.L_30:
        /*00b4*/ 	.byte	0x04, 0x2f
        /*00b6*/ 	.short	(.L_32 - .L_31)
	.align		4
.L_31:
        /*00b8*/ 	.word	index@(_Z12substractRowPdS_S_ii)
        /*00bc*/ 	.word	0x0000000e


	//----- nvinfo : EIATTR_FRAME_SIZE
	.align		4
.L_32:
        /*00c0*/ 	.byte	0x04, 0x11
        /*00c2*/ 	.short	(.L_34 - .L_33)
	.align		4
.L_33:
        /*00c4*/ 	.word	index@(_Z12substractRowPdS_S_ii)
        /*00c8*/ 	.word	0x00000000


	//----- nvinfo : EIATTR_MIN_STACK_SIZE
	.align		4
.L_34:
        /*00cc*/ 	.byte	0x04, 0x12
        /*00ce*/ 	.short	(.L_36 - .L_35)
	.align		4
.L_35:
        /*00d0*/ 	.word	index@(_Z12substractRowPdS_S_ii)
        /*00d4*/ 	.word	0x00000000


	//----- nvinfo : EIATTR_MIN_STACK_SIZE
	.align		4
.L_36:
        /*00d8*/ 	.byte	0x04, 0x12
        /*00da*/ 	.short	(.L_38 - .L_37)
	.align		4
.L_37:
        /*00dc*/ 	.word	index@(_Z9reduceRowPdS_S_ii)
        /*00e0*/ 	.word	0x00000000


	//----- nvinfo : EIATTR_MIN_STACK_SIZE
	.align		4
.L_38:
        /*00e4*/ 	.byte	0x04, 0x12
        /*00e6*/ 	.short	(.L_40 - .L_39)
	.align		4
.L_39:
        /*00e8*/ 	.word	index@(_Z18initIdentityMatrixPdi)
        /*00ec*/ 	.word	0x00000000


	//----- nvinfo : EIATTR_MIN_STACK_SIZE
	.align		4
.L_40:
        /*00f0*/ 	.byte	0x04, 0x12
        /*00f2*/ 	.short	(.L_42 - .L_41)
	.align		4
.L_41:
        /*00f4*/ 	.word	index@(_Z6matMulPdS_S_iii)
        /*00f8*/ 	.word	0x00000000


	//----- nvinfo : EIATTR_MIN_STACK_SIZE
	.align		4
.L_42:
        /*00fc*/ 	.byte	0x04, 0x12
        /*00fe*/ 	.short	(.L_44 - .L_43)
	.align		4
.L_43:
        /*0100*/ 	.word	index@(_Z9transposePdS_ii)
        /*0104*/ 	.word	0x00000000


	//----- nvinfo : EIATTR_MIN_STACK_SIZE
	.align		4
.L_44:
        /*0108*/ 	.byte	0x04, 0x12
        /*010a*/ 	.short	(.L_46 - .L_45)
	.align		4
.L_45:
        /*010c*/ 	.word	index@(_Z11vandermondePdS_ii)
        /*0110*/ 	.word	0x00000000


	//----- nvinfo : EIATTR_MIN_STACK_SIZE
	.align		4
.L_46:
        /*0114*/ 	.byte	0x04, 0x12
        /*0116*/ 	.short	(.L_48 - .L_47)
	.align		4
.L_47:
        /*0118*/ 	.word	index@(_Z10xInitRangePdddi)
        /*011c*/ 	.word	0x00000000
.L_48:


//--------------------- .nv.compat                --------------------------
	.section	.nv.compat,"",@"SHT_CUDA_COMPAT_INFO"
	.align	4
        /*0000*/ 	.byte	0x02, 0x09, 0x00, 0x00, 0x02, 0x02, 0x01, 0x00, 0x02, 0x05, 0x05, 0x00, 0x03, 0x07, 0x01, 0x01
        /*0010*/ 	.byte	0x02, 0x03, 0x00, 0x00, 0x02, 0x06, 0x01, 0x00, 0x04, 0x0b, 0x08, 0x00, 0x01, 0x00, 0x00, 0x00
        /*0020*/ 	.byte	0x00, 0x00, 0x00, 0x00


//--------------------- .nv.info._Z12substractRowPdS_S_ii --------------------------
	.section	.nv.info._Z12substractRowPdS_S_ii,"",@"SHT_CUDA_INFO"
	.sectionflags	@""
	.align	4


	//----- nvinfo : EIATTR_CUDA_API_VERSION
	.align		4
        /*0000*/ 	.byte	0x04, 0x37
        /*0002*/ 	.short	(.L_50 - .L_49)
.L_49:
        /*0004*/ 	.word	0x00000082


	//----- nvinfo : EIATTR_KPARAM_INFO
	.align		4
.L_50:
        /*0008*/ 	.byte	0x04, 0x17
        /*000a*/ 	.short	(.L_52 - .L_51)
.L_51:
        /*000c*/ 	.word	0x00000000
        /*0010*/ 	.short	0x0004
        /*0012*/ 	.short	0x001c
        /*0014*/ 	.byte	0x00, 0xf0, 0x11, 0x00


	//----- nvinfo : EIATTR_KPARAM_INFO
	.align		4
.L_52:
        /*0018*/ 	.byte	0x04, 0x17
        /*001a*/ 	.short	(.L_54 - .L_53)
.L_53:
        /*001c*/ 	.word	0x00000000
        /*0020*/ 	.short	0x0003
        /*0022*/ 	.short	0x0018
        /*0024*/ 	.byte	0x00, 0xf0, 0x11, 0x00


	//----- nvinfo : EIATTR_KPARAM_INFO
	.align		4
.L_54:
        /*0028*/ 	.byte	0x04, 0x17
        /*002a*/ 	.short	(.L_56 - .L_55)
.L_55:
        /*002c*/ 	.word	0x00000000
        /*0030*/ 	.short	0x0002
        /*0032*/ 	.short	0x0010
        /*0034*/ 	.byte	0x00, 0xf5, 0x21, 0x00


	//----- nvinfo : EIATTR_KPARAM_INFO
	.align		4
.L_56:
        /*0038*/ 	.byte	0x04, 0x17
        /*003a*/ 	.short	(.L_58 - .L_57)
.L_57:
        /*003c*/ 	.word	0x00000000
        /*0040*/ 	.short	0x0001
        /*0042*/ 	.short	0x0008
        /*0044*/ 	.byte	0x00, 0xf5, 0x21, 0x00


	//----- nvinfo : EIATTR_KPARAM_INFO
	.align		4
.L_58:
        /*0048*/ 	.byte	0x04, 0x17
        /*004a*/ 	.short	(.L_60 - .L_59)
.L_59:
        /*004c*/ 	.word	0x00000000
        /*0050*/ 	.short	0x0000
        /*0052*/ 	.short	0x0000
        /*0054*/ 	.byte	0x00, 0xf5, 0x21, 0x00


	//----- nvinfo : EIATTR_SPARSE_MMA_MASK
	.align		4
.L_60:
        /*0058*/ 	.byte	0x03, 0x50
        /*005a*/ 	.short	0x0000


	//----- nvinfo : EIATTR_MAXREG_COUNT
	.align		4
        /*005c*/ 	.byte	0x03, 0x1b
        /*005e*/ 	.short	0x00ff


	//----- nvinfo : EIATTR_MERCURY_ISA_VERSION
	.align		4
        /*0060*/ 	.byte	0x03, 0x5f
        /*0062*/ 	.short	0x0101


	//----- nvinfo : EIATTR_VRC_CTA_INIT_COUNT
	.align		4
        /*0064*/ 	.byte	0x02, 0x4a
	.zero		1
	.zero		1


	//----- nvinfo : EIATTR_EXIT_INSTR_OFFSETS
	.align		4
        /*0068*/ 	.byte	0x04, 0x1c
        /*006a*/ 	.short	(.L_62 - .L_61)


	//   ....[0]....
.L_61:
        /*006c*/ 	.word	0x000000c0


	//   ....[1]....
        /*0070*/ 	.word	0x00000200


	//   ....[2]....
        /*0074*/ 	.word	0x00000270


	//----- nvinfo : EIATTR_CRS_STACK_SIZE
	.align		4
.L_62:
        /*0078*/ 	.byte	0x04, 0x1e
        /*007a*/ 	.short	(.L_64 - .L_63)
.L_63:
        /*007c*/ 	.word	0x00000000


	//----- nvinfo : EIATTR_CBANK_PARAM_SIZE
	.align		4
.L_64:
        /*0080*/ 	.byte	0x03, 0x19
        /*0082*/ 	.short	0x0020


	//----- nvinfo : EIATTR_PARAM_CBANK
	.align		4
        /*0084*/ 	.byte	0x04, 0x0a
        /*0086*/ 	.short	(.L_66 - .L_65)
	.align		4
.L_65:
        /*0088*/ 	.word	index@(.nv.constant0._Z12substractRowPdS_S_ii)
        /*008c*/ 	.short	0x0380
        /*008e*/ 	.short	0x0020


	//----- nvinfo : EIATTR_SW_WAR
	.align		4
.L_66:
        /*0090*/ 	.byte	0x04, 0x36
        /*0092*/ 	.short	(.L_68 - .L_67)
.L_67:
        /*0094*/ 	.word	0x00000008
.L_68:


//--------------------- .nv.info._Z9reduceRowPdS_S_ii --------------------------
	.section	.nv.info._Z9reduceRowPdS_S_ii,"",@"SHT_CUDA_INFO"
	.sectionflags	@""
	.align	4


	//----- nvinfo : EIATTR_CUDA_API_VERSION
	.align		4
        /*0000*/ 	.byte	0x04, 0x37
        /*0002*/ 	.short	(.L_70 - .L_69)
.L_69:
        /*0004*/ 	.word	0x00000082


	//----- nvinfo : EIATTR_KPARAM_INFO
	.align		4
.L_70:
        /*0008*/ 	.byte	0x04, 0x17
        /*000a*/ 	.short	(.L_72 - .L_71)
.L_71:
        /*000c*/ 	.word	0x00000000
        /*0010*/ 	.short	0x0004
        /*0012*/ 	.short	0x001c
        /*0014*/ 	.byte	0x00, 0xf0, 0x11, 0x00


	//----- nvinfo : EIATTR_KPARAM_INFO
	.align		4
.L_72:
        /*0018*/ 	.byte	0x04, 0x17
        /*001a*/ 	.short	(.L_74 - .L_73)
.L_73:
        /*001c*/ 	.word	0x00000000
        /*0020*/ 	.short	0x0003
        /*0022*/ 	.short	0x0018
        /*0024*/ 	.byte	0x00, 0xf0, 0x11, 0x00


	//----- nvinfo : EIATTR_KPARAM_INFO
	.align		4
.L_74:
        /*0028*/ 	.byte	0x04, 0x17
        /*002a*/ 	.short	(.L_76 - .L_75)
.L_75:
        /*002c*/ 	.word	0x00000000
        /*0030*/ 	.short	0x0002
        /*0032*/ 	.short	0x0010
        /*0034*/ 	.byte	0x00, 0xf5, 0x21, 0x00


	//----- nvinfo : EIATTR_KPARAM_INFO
	.align		4
.L_76:
        /*0038*/ 	.byte	0x04, 0x17
        /*003a*/ 	.short	(.L_78 - .L_77)
.L_77:
        /*003c*/ 	.word	0x00000000
        /*0040*/ 	.short	0x0001
        /*0042*/ 	.short	0x0008
        /*0044*/ 	.byte	0x00, 0xf5, 0x21, 0x00


	//----- nvinfo : EIATTR_KPARAM_INFO
	.align		4
.L_78:
        /*0048*/ 	.byte	0x04, 0x17
        /*004a*/ 	.short	(.L_80 - .L_79)
.L_79:
        /*004c*/ 	.word	0x00000000
        /*0050*/ 	.short	0x0000
        /*0052*/ 	.short	0x0000
        /*0054*/ 	.byte	0x00, 0xf5, 0x21, 0x00


	//----- nvinfo : EIATTR_SPARSE_MMA_MASK
	.align		4
.L_80:
        /*0058*/ 	.byte	0x03, 0x50
        /*005a*/ 	.short	0x0000


	//----- nvinfo : EIATTR_MAXREG_COUNT
	.align		4
        /*005c*/ 	.byte	0x03, 0x1b
        /*005e*/ 	.short	0x00ff


	//----- nvinfo : EIATTR_EXTERNS
	.align		4
        /*0060*/ 	.byte	0x04, 0x0f
        /*0062*/ 	.short	(.L_82 - .L_81)


	//   ....[0]....
	.align		4
.L_81:
        /*0064*/ 	.word	index@(vprintf)


	//----- nvinfo : EIATTR_MERCURY_ISA_VERSION
	.align		4
.L_82:
        /*0068*/ 	.byte	0x03, 0x5f
        /*006a*/ 	.short	0x0101


	//----- nvinfo : EIATTR_VRC_CTA_INIT_COUNT
	.align		4
        /*006c*/ 	.byte	0x02, 0x4a
	.zero		1
	.zero		1


	//----- nvinfo : EIATTR_SYSCALL_OFFSETS
	.align		4
        /*0070*/ 	.byte	0x04, 0x46
        /*0072*/ 	.short	(.L_84 - .L_83)


	//   ....[0]....
.L_83:
        /*0074*/ 	.word	0x00000380


	//----- nvinfo : EIATTR_EXIT_INSTR_OFFSETS
	.align		4
.L_84:
        /*0078*/ 	.byte	0x04, 0x1c
        /*007a*/ 	.short	(.L_86 - .L_85)


	//   ....[0]....
.L_85:
        /*007c*/ 	.word	0x000000c0


	//   ....[1]....
        /*0080*/ 	.word	0x00000300


	//   ....[2]....
        /*0084*/ 	.word	0x00000390


	//   ....[3]....
        /*0088*/ 	.word	0x00000400


	//----- nvinfo : EIATTR_CRS_STACK_SIZE
	.align		4
.L_86:
        /*008c*/ 	.byte	0x04, 0x1e
        /*008e*/ 	.short	(.L_88 - .L_87)
.L_87:
        /*0090*/ 	.word	0x00000000


	//----- nvinfo : EIATTR_CBANK_PARAM_SIZE
	.align		4
.L_88:
        /*0094*/ 	.byte	0x03, 0x19
        /*0096*/ 	.short	0x0020


	//----- nvinfo : EIATTR_PARAM_CBANK
	.align		4
        /*0098*/ 	.byte	0x04, 0x0a
        /*009a*/ 	.short	(.L_90 - .L_89)
	.align		4
.L_89:
        /*009c*/ 	.word	index@(.nv.constant0._Z9reduceRowPdS_S_ii)
        /*00a0*/ 	.short	0x0380
        /*00a2*/ 	.short	0x0020


	//----- nvinfo : EIATTR_SW_WAR
	.align		4
.L_90:
        /*00a4*/ 	.byte	0x04, 0x36
        /*00a6*/ 	.short	(.L_92 - .L_91)
.L_91:
        /*00a8*/ 	.word	0x00000008
.L_92:


//--------------------- .nv.info._Z18initIdentityMatrixPdi --------------------------
	.section	.nv.info._Z18initIdentityMatrixPdi,"",@"SHT_CUDA_INFO"
	.sectionflags	@""
	.align	4


	//----- nvinfo : EIATTR_CUDA_API_VERSION
	.align		4
        /*0000*/ 	.byte	0x04, 0x37
        /*0002*/ 	.short	(.L_94 - .L_93)
.L_93:
        /*0004*/ 	.word	0x00000082


	//----- nvinfo : EIATTR_KPARAM_INFO
	.align		4
.L_94:
        /*0008*/ 	.byte	0x04, 0x17
        /*000a*/ 	.short	(.L_96 - .L_95)
.L_95:
        /*000c*/ 	.word	0x00000000
        /*0010*/ 	.short	0x0001
        /*0012*/ 	.short	0x0008
        /*0014*/ 	.byte	0x00, 0xf0, 0x11, 0x00


	//----- nvinfo : EIATTR_KPARAM_INFO
	.align		4
.L_96:
        /*0018*/ 	.byte	0x04, 0x17
        /*001a*/ 	.short	(.L_98 - .L_97)
.L_97:
        /*001c*/ 	.word	0x00000000
        /*0020*/ 	.short	0x0000
        /*0022*/ 	.short	0x0000
        /*0024*/ 	.byte	0x00, 0xf5, 0x21, 0x00


	//----- nvinfo : EIATTR_SPARSE_MMA_MASK
	.align		4
.L_98:
        /*0028*/ 	.byte	0x03, 0x50
        /*002a*/ 	.short	0x0000


	//----- nvinfo : EIATTR_MAXREG_COUNT
	.align		4
        /*002c*/ 	.byte	0x03, 0x1b
        /*002e*/ 	.short	0x00ff


	//----- nvinfo : EIATTR_MERCURY_ISA_VERSION
	.align		4
        /*0030*/ 	.byte	0x03, 0x5f
        /*0032*/ 	.short	0x0101


	//----- nvinfo : EIATTR_VRC_CTA_INIT_COUNT
	.align		4
        /*0034*/ 	.byte	0x02, 0x4a
	.zero		1
	.zero		1


	//----- nvinfo : EIATTR_EXIT_INSTR_OFFSETS
	.align		4
        /*0038*/ 	.byte	0x04, 0x1c
        /*003a*/ 	.short	(.L_100 - .L_99)


	//   ....[0]....
.L_99:
        /*003c*/ 	.word	0x000000c0


	//   ....[1]....
        /*0040*/ 	.word	0x00000150


	//----- nvinfo : EIATTR_CBANK_PARAM_SIZE
	.align		4
.L_100:
        /*0044*/ 	.byte	0x03, 0x19
        /*0046*/ 	.short	0x000c


	//----- nvinfo : EIATTR_PARAM_CBANK
	.align		4
        /*0048*/ 	.byte	0x04, 0x0a
        /*004a*/ 	.short	(.L_102 - .L_101)
	.align		4
.L_101:
        /*004c*/ 	.word	index@(.nv.constant0._Z18initIdentityMatrixPdi)
        /*0050*/ 	.short	0x0380
        /*0052*/ 	.short	0x000c


	//----- nvinfo : EIATTR_SW_WAR
	.align		4
.L_102:
        /*0054*/ 	.byte	0x04, 0x36
        /*0056*/ 	.short	(.L_104 - .L_103)
.L_103:
        /*0058*/ 	.word	0x00000008
.L_104:


//--------------------- .nv.info._Z6matMulPdS_S_iii --------------------------
	.section	.nv.info._Z6matMulPdS_S_iii,"",@"SHT_CUDA_INFO"
	.sectionflags	@""
	.align	4


	//----- nvinfo : EIATTR_CUDA_API_VERSION
	.align		4
        /*0000*/ 	.byte	0x04, 0x37
        /*0002*/ 	.short	(.L_106 - .L_105)
.L_105:
        /*0004*/ 	.word	0x00000082


	//----- nvinfo : EIATTR_KPARAM_INFO
	.align		4
.L_106:
        /*0008*/ 	.byte	0x04, 0x17
        /*000a*/ 	.short	(.L_108 - .L_107)
.L_107:
        /*000c*/ 	.word	0x00000000
        /*0010*/ 	.short	0x0005
        /*0012*/ 	.short	0x0020
        /*0014*/ 	.byte	0x00, 0xf0, 0x11, 0x00


	//----- nvinfo : EIATTR_KPARAM_INFO
	.align		4
.L_108:
        /*0018*/ 	.byte	0x04, 0x17
        /*001a*/ 	.short	(.L_110 - .L_109)
.L_109:
        /*001c*/ 	.word	0x00000000
        /*0020*/ 	.short	0x0004
        /*0022*/ 	.short	0x001c
        /*0024*/ 	.byte	0x00, 0xf0, 0x11, 0x00


	//----- nvinfo : EIATTR_KPARAM_INFO
	.align		4
.L_110:
        /*0028*/ 	.byte	0x04, 0x17
        /*002a*/ 	.short	(.L_112 - .L_111)
.L_111:
        /*002c*/ 	.word	0x00000000
        /*0030*/ 	.short	0x0003
        /*0032*/ 	.short	0x0018
        /*0034*/ 	.byte	0x00, 0xf0, 0x11, 0x00


	//----- nvinfo : EIATTR_KPARAM_INFO
	.align		4
.L_112:
        /*0038*/ 	.byte	0x04, 0x17
        /*003a*/ 	.short	(.L_114 - .L_113)
.L_113:
        /*003c*/ 	.word	0x00000000
        /*0040*/ 	.short	0x0002
        /*0042*/ 	.short	0x0010
        /*0044*/ 	.byte	0x00, 0xf5, 0x21, 0x00


	//----- nvinfo : EIATTR_KPARAM_INFO
	.align		4
.L_114:
        /*0048*/ 	.byte	0x04, 0x17
        /*004a*/ 	.short	(.L_116 - .L_115)
.L_115:
        /*004c*/ 	.word	0x00000000
        /*0050*/ 	.short	0x0001
        /*0052*/ 	.short	0x0008
        /*0054*/ 	.byte	0x00, 0xf5, 0x21, 0x00


	//----- nvinfo : EIATTR_KPARAM_INFO
	.align		4
.L_116:
        /*0058*/ 	.byte	0x04, 0x17
        /*005a*/ 	.short	(.L_118 - .L_117)
.L_117:
        /*005c*/ 	.word	0x00000000
        /*0060*/ 	.short	0x0000
        /*0062*/ 	.short	0x0000
        /*0064*/ 	.byte	0x00, 0xf5, 0x21, 0x00


	//----- nvinfo : EIATTR_SPARSE_MMA_MASK
	.align		4
.L_118:
        /*0068*/ 	.byte	0x03, 0x50
        /*006a*/ 	.short	0x0000


	//----- nvinfo : EIATTR_MAXREG_COUNT
	.align		4
        /*006c*/ 	.byte	0x03, 0x1b
        /*006e*/ 	.short	0x00ff


	//----- nvinfo : EIATTR_MERCURY_ISA_VERSION
	.align		4
        /*0070*/ 	.byte	0x03, 0x5f
        /*0072*/ 	.short	0x0101


	//----- nvinfo : EIATTR_VRC_CTA_INIT_COUNT
	.align		4
        /*0074*/ 	.byte	0x02, 0x4a
	.zero		1
	.zero		1


	//----- nvinfo : EIATTR_EXIT_INSTR_OFFSETS
	.align		4
        /*0078*/ 	.byte	0x04, 0x1c
        /*007a*/ 	.short	(.L_120 - .L_119)


	//   ....[0]....
.L_119:
        /*007c*/ 	.word	0x000000d0


	//   ....[1]....
        /*0080*/ 	.word	0x000008f0


	//----- nvinfo : EIATTR_CBANK_PARAM_SIZE
	.align		4
.L_120:
        /*0084*/ 	.byte	0x03, 0x19
        /*0086*/ 	.short	0x0024


	//----- nvinfo : EIATTR_PARAM_CBANK
	.align		4
        /*0088*/ 	.byte	0x04, 0x0a
        /*008a*/ 	.short	(.L_122 - .L_121)
	.align		4
.L_121:
        /*008c*/ 	.word	index@(.nv.constant0._Z6matMulPdS_S_iii)
        /*0090*/ 	.short	0x0380
        /*0092*/ 	.short	0x0024


	//----- nvinfo : EIATTR_SW_WAR
	.align		4
.L_122:
        /*0094*/ 	.byte	0x04, 0x36
        /*0096*/ 	.short	(.L_124 - .L_123)
.L_123:
        /*0098*/ 	.word	0x00000008
.L_124:


//--------------------- .nv.info._Z9transposePdS_ii --------------------------
	.section	.nv.info._Z9transposePdS_ii,"",@"SHT_CUDA_INFO"
	.sectionflags	@""
	.align	4


	//----- nvinfo : EIATTR_CUDA_API_VERSION
	.align		4
        /*0000*/ 	.byte	0x04, 0x37
        /*0002*/ 	.short	(.L_126 - .L_125)
.L_125:
        /*0004*/ 	.word	0x00000082


	//----- nvinfo : EIATTR_KPARAM_INFO
	.align		4
.L_126:
        /*0008*/ 	.byte	0x04, 0x17
        /*000a*/ 	.short	(.L_128 - .L_127)
.L_127:
        /*000c*/ 	.word	0x00000000
        /*0010*/ 	.short	0x0003
        /*0012*/ 	.short	0x0014
        /*0014*/ 	.byte	0x00, 0xf0, 0x11, 0x00


	//----- nvinfo : EIATTR_KPARAM_INFO
	.align		4
.L_128:
        /*0018*/ 	.byte	0x04, 0x17
        /*001a*/ 	.short	(.L_130 - .L_129)
.L_129:
        /*001c*/ 	.word	0x00000000
        /*0020*/ 	.short	0x0002
        /*0022*/ 	.short	0x0010
        /*0024*/ 	.byte	0x00, 0xf0, 0x11, 0x00


	//----- nvinfo : EIATTR_KPARAM_INFO
	.align		4
.L_130:
        /*0028*/ 	.byte	0x04, 0x17
        /*002a*/ 	.short	(.L_132 - .L_131)
.L_131:
        /*002c*/ 	.word	0x00000000
        /*0030*/ 	.short	0x0001
        /*0032*/ 	.short	0x0008
        /*0034*/ 	.byte	0x00, 0xf5, 0x21, 0x00


	//----- nvinfo : EIATTR_KPARAM_INFO
	.align		4
.L_132:
        /*0038*/ 	.byte	0x04, 0x17
        /*003a*/ 	.short	(.L_134 - .L_133)
.L_133:
        /*003c*/ 	.word	0x00000000
        /*0040*/ 	.short	0x0000
        /*0042*/ 	.short	0x0000
        /*0044*/ 	.byte	0x00, 0xf5, 0x21, 0x00


	//----- nvinfo : EIATTR_SPARSE_MMA_MASK
	.align		4
.L_134:
        /*0048*/ 	.byte	0x03, 0x50
        /*004a*/ 	.short	0x0000


	//----- nvinfo : EIATTR_MAXREG_COUNT
	.align		4
        /*004c*/ 	.byte	0x03, 0x1b
        /*004e*/ 	.short	0x00ff


	//----- nvinfo : EIATTR_MERCURY_ISA_VERSION
	.align		4
        /*0050*/ 	.byte	0x03, 0x5f
        /*0052*/ 	.short	0x0101


	//----- nvinfo : EIATTR_VRC_CTA_INIT_COUNT
	.align		4
        /*0054*/ 	.byte	0x02, 0x4a
	.zero		1
	.zero		1


	//----- nvinfo : EIATTR_EXIT_INSTR_OFFSETS
	.align		4
        /*0058*/ 	.byte	0x04, 0x1c
        /*005a*/ 	.short	(.L_136 - .L_135)


	//   ....[0]....
.L_135:
        /*005c*/ 	.word	0x000000c0


	//   ....[1]....
        /*0060*/ 	.word	0x00000160


	//----- nvinfo : EIATTR_CBANK_PARAM_SIZE
	.align		4
.L_136:
        /*0064*/ 	.byte	0x03, 0x19
        /*0066*/ 	.short	0x0018


	//----- nvinfo : EIATTR_PARAM_CBANK
	.align		4
        /*0068*/ 	.byte	0x04, 0x0a
        /*006a*/ 	.short	(.L_138 - .L_137)
	.align		4
.L_137:
        /*006c*/ 	.word	index@(.nv.constant0._Z9transposePdS_ii)
        /*0070*/ 	.short	0x0380
        /*0072*/ 	.short	0x0018


	//----- nvinfo : EIATTR_SW_WAR
	.align		4
.L_138:
        /*0074*/ 	.byte	0x04, 0x36
        /*0076*/ 	.short	(.L_140 - .L_139)
.L_139:
        /*0078*/ 	.word	0x00000008
.L_140:


//--------------------- .nv.info._Z11vandermondePdS_ii --------------------------
	.section	.nv.info._Z11vandermondePdS_ii,"",@"SHT_CUDA_INFO"
	.sectionflags	@""
	.align	4


	//----- nvinfo : EIATTR_CUDA_API_VERSION
	.align		4
        /*0000*/ 	.byte	0x04, 0x37
        /*0002*/ 	.short	(.L_142 - .L_141)
.L_141:
        /*0004*/ 	.word	0x00000082


	//----- nvinfo : EIATTR_KPARAM_INFO
	.align		4
.L_142:
        /*0008*/ 	.byte	0x04, 0x17
        /*000a*/ 	.short	(.L_144 - .L_143)
.L_143:
        /*000c*/ 	.word	0x00000000
        /*0010*/ 	.short	0x0003
        /*0012*/ 	.short	0x0014
        /*0014*/ 	.byte	0x00, 0xf0, 0x11, 0x00


	//----- nvinfo : EIATTR_KPARAM_INFO
	.align		4
.L_144:
        /*0018*/ 	.byte	0x04, 0x17
        /*001a*/ 	.short	(.L_146 - .L_145)
.L_145:
        /*001c*/ 	.word	0x00000000
        /*0020*/ 	.short	0x0002
        /*0022*/ 	.short	0x0010
        /*0024*/ 	.byte	0x00, 0xf0, 0x11, 0x00


	//----- nvinfo : EIATTR_KPARAM_INFO
	.align		4
.L_146:
        /*0028*/ 	.byte	0x04, 0x17
        /*002a*/ 	.short	(.L_148 - .L_147)
.L_147:
        /*002c*/ 	.word	0x00000000
        /*0030*/ 	.short	0x0001
        /*0032*/ 	.short	0x0008
        /*0034*/ 	.byte	0x00, 0xf5, 0x21, 0x00


	//----- nvinfo : EIATTR_KPARAM_INFO
	.align		4
.L_148:
        /*0038*/ 	.byte	0x04, 0x17
        /*003a*/ 	.short	(.L_150 - .L_149)
.L_149:
        /*003c*/ 	.word	0x00000000
        /*0040*/ 	.short	0x0000
        /*0042*/ 	.short	0x0000
        /*0044*/ 	.byte	0x00, 0xf5, 0x21, 0x00


	//----- nvinfo : EIATTR_SPARSE_MMA_MASK
	.align		4
.L_150:
        /*0048*/ 	.byte	0x03, 0x50
        /*004a*/ 	.short	0x0000


	//----- nvinfo : EIATTR_MAXREG_COUNT
	.align		4
        /*004c*/ 	.byte	0x03, 0x1b
        /*004e*/ 	.short	0x00ff


	//----- nvinfo : EIATTR_MERCURY_ISA_VERSION
	.align		4
        /*0050*/ 	.byte	0x03, 0x5f
        /*0052*/ 	.short	0x0101


	//----- nvinfo : EIATTR_VRC_CTA_INIT_COUNT
	.align		4
        /*0054*/ 	.byte	0x02, 0x4a
	.zero		1
	.zero		1


	//----- nvinfo : EIATTR_EXIT_INSTR_OFFSETS
	.align		4
        /*0058*/ 	.byte	0x04, 0x1c
        /*005a*/ 	.short	(.L_152 - .L_151)


	//   ....[0]....
.L_151:
        /*005c*/ 	.word	0x000000c0


	//   ....[1]....
        /*0060*/ 	.word	0x00000650


	//----- nvinfo : EIATTR_CRS_STACK_SIZE
	.align		4
.L_152:
        /*0064*/ 	.byte	0x04, 0x1e
        /*0066*/ 	.short	(.L_154 - .L_153)
.L_153:
        /*0068*/ 	.word	0x00000000


	//----- nvinfo : EIATTR_CBANK_PARAM_SIZE
	.align		4
.L_154:
        /*006c*/ 	.byte	0x03, 0x19
        /*006e*/ 	.short	0x0018


	//----- nvinfo : EIATTR_PARAM_CBANK
	.align		4
        /*0070*/ 	.byte	0x04, 0x0a
        /*0072*/ 	.short	(.L_156 - .L_155)
	.align		4
.L_155:
        /*0074*/ 	.word	index@(.nv.constant0._Z11vandermondePdS_ii)
        /*0078*/ 	.short	0x0380
        /*007a*/ 	.short	0x0018


	//----- nvinfo : EIATTR_SW_WAR
	.align		4
.L_156:
        /*007c*/ 	.byte	0x04, 0x36
        /*007e*/ 	.short	(.L_158 - .L_157)
.L_157:
        /*0080*/ 	.word	0x00000008
.L_158:


//--------------------- .nv.info._Z10xInitRangePdddi --------------------------
	.section	.nv.info._Z10xInitRangePdddi,"",@"SHT_CUDA_INFO"
	.sectionflags	@""
	.align	4


	//----- nvinfo : EIATTR_CUDA_API_VERSION
	.align		4
        /*0000*/ 	.byte	0x04, 0x37
        /*0002*/ 	.short	(.L_160 - .L_159)
.L_159:
        /*0004*/ 	.word	0x00000082


	//----- nvinfo : EIATTR_KPARAM_INFO
	.align		4
.L_160:
        /*0008*/ 	.byte	0x04, 0x17
        /*000a*/ 	.short	(.L_162 - .L_161)
.L_161:
        /*000c*/ 	.word	0x00000000
        /*0010*/ 	.short	0x0003
        /*0012*/ 	.short	0x0018
        /*0014*/ 	.byte	0x00, 0xf0, 0x11, 0x00


	//----- nvinfo : EIATTR_KPARAM_INFO
	.align		4
.L_162:
        /*0018*/ 	.byte	0x04, 0x17
        /*001a*/ 	.short	(.L_164 - .L_163)
.L_163:
        /*001c*/ 	.word	0x00000000
        /*0020*/ 	.short	0x0002
        /*0022*/ 	.short	0x0010
        /*0024*/ 	.byte	0x00, 0xf0, 0x21, 0x00


	//----- nvinfo : EIATTR_KPARAM_INFO
	.align		4
.L_164:
        /*0028*/ 	.byte	0x04, 0x17
        /*002a*/ 	.short	(.L_166 - .L_165)
.L_165:
        /*002c*/ 	.word	0x00000000
        /*0030*/ 	.short	0x0001
        /*0032*/ 	.short	0x0008
        /*0034*/ 	.byte	0x00, 0xf0, 0x21, 0x00


	//----- nvinfo : EIATTR_KPARAM_INFO
	.align		4
.L_166:
        /*0038*/ 	.byte	0x04, 0x17
        /*003a*/ 	.short	(.L_168 - .L_167)
.L_167:
        /*003c*/ 	.word	0x00000000
        /*0040*/ 	.short	0x0000
        /*0042*/ 	.short	0x0000
        /*0044*/ 	.byte	0x00, 0xf5, 0x21, 0x00


	//----- nvinfo : EIATTR_SPARSE_MMA_MASK
	.align		4
.L_168:
        /*0048*/ 	.byte	0x03, 0x50
        /*004a*/ 	.short	0x0000


	//----- nvinfo : EIATTR_MAXREG_COUNT
	.align		4
        /*004c*/ 	.byte	0x03, 0x1b
        /*004e*/ 	.short	0x00ff


	//----- nvinfo : EIATTR_MERCURY_ISA_VERSION
	.align		4
        /*0050*/ 	.byte	0x03, 0x5f
        /*0052*/ 	.short	0x0101


	//----- nvinfo : EIATTR_VRC_CTA_INIT_COUNT
	.align		4
        /*0054*/ 	.byte	0x02, 0x4a
	.zero		1
	.zero		1


	//----- nvinfo : EIATTR_EXIT_INSTR_OFFSETS
	.align		4
        /*0058*/ 	.byte	0x04, 0x1c
        /*005a*/ 	.short	(.L_170 - .L_169)


	//   ....[0]....
.L_169:
        /*005c*/ 	.word	0x000001d0


	//   ....[1]....
        /*0060*/ 	.word	0x00000250


	//----- nvinfo : EIATTR_CRS_STACK_SIZE
	.align		4
.L_170:
        /*0064*/ 	.byte	0x04, 0x1e
        /*0066*/ 	.short	(.L_172 - .L_171)
.L_171:
        /*0068*/ 	.word	0x00000000


	//----- nvinfo : EIATTR_CBANK_PARAM_SIZE
	.align		4
.L_172:
        /*006c*/ 	.byte	0x03, 0x19
        /*006e*/ 	.short	0x001c


	//----- nvinfo : EIATTR_PARAM_CBANK
	.align		4
        /*0070*/ 	.byte	0x04, 0x0a
        /*0072*/ 	.short	(.L_174 - .L_173)
	.align		4
.L_173:
        /*0074*/ 	.word	index@(.nv.constant0._Z10xInitRangePdddi)
        /*0078*/ 	.short	0x0380
        /*007a*/ 	.short	0x001c


	//----- nvinfo : EIATTR_SW_WAR
	.align		4
.L_174:
        /*007c*/ 	.byte	0x04, 0x36
        /*007e*/ 	.short	(.L_176 - .L_175)
.L_175:
        /*0080*/ 	.word	0x00000008
.L_176:


//--------------------- .nv.callgraph             --------------------------
	.section	.nv.callgraph,"",@"SHT_CUDA_CALLGRAPH"
	.align	4
	.sectionentsize	8
	.align		4
        /*0000*/ 	.word	0x00000000
	.align		4
        /*0004*/ 	.word	0xffffffff
	.align		4
        /*0008*/ 	.word	index@(_Z9reduceRowPdS_S_ii)
	.align		4
        /*000c*/ 	.word	index@(vprintf)
	.align		4
        /*0010*/ 	.word	0x00000000
	.align		4
        /*0014*/ 	.word	0xfffffffe
	.align		4
        /*0018*/ 	.word	0x00000000
	.align		4
        /*001c*/ 	.word	0xfffffffd
	.align		4
        /*0020*/ 	.word	0x00000000
	.align		4
        /*0024*/ 	.word	0xfffffffc


//--------------------- .nv.constant4             --------------------------
	.section	.nv.constant4,"a",@progbits
	.align	8
	.align		8
.nv.constant4:
        /*0000*/ 	.dword	$str
	.align		8
        /*0008*/ 	.dword	vprintf


//--------------------- .text._Z12substractRowPdS_S_ii --------------------------
	.section	.text._Z12substractRowPdS_S_ii,"ax",@progbits
	.align	128
        .global         _Z12substractRowPdS_S_ii
        .type           _Z12substractRowPdS_S_ii,@function
        .size           _Z12substractRowPdS_S_ii,(.L_x_35 - _Z12substractRowPdS_S_ii)
        .other          _Z12substractRowPdS_S_ii,@"STO_CUDA_ENTRY STV_DEFAULT"
_Z12substractRowPdS_S_ii:
.text._Z12substractRowPdS_S_ii:
[----:B------:R-:W-:Y:S01]  /*0000*/  LDC R1, c[0x0][0x37c] ;  /* 0x0000df00ff017b82 */ /* 0x000fe20000000800 */
[----:B------:R-:W0:Y:S07]  /*0010*/  S2R R3, SR_TID.X ;  /* 0x0000000000037919 */ /* 0x000e2e0000002100 */
[----:B------:R-:W0:Y:S01]  /*0020*/  LDC R4, c[0x0][0x360] ;  /* 0x0000d800ff047b82 */ /* 0x000e220000000800 */
[----:B------:R-:W1:Y:S01]  /*0030*/  LDCU UR6, c[0x0][0x398] ;  /* 0x00007300ff0677ac */ /* 0x000e620008000800 */
[----:B------:R-:W2:Y:S06]  /*0040*/  S2R R0, SR_TID.Y ;  /* 0x0000000000007919 */ /* 0x000eac0000002200 */
[----:B------:R-:W0:Y:S08]  /*0050*/  S2UR UR4, SR_CTAID.X ;  /* 0x00000000000479c3 */ /* 0x000e300000002500 */
[----:B------:R-:W2:Y:S08]  /*0060*/  S2UR UR5, SR_CTAID.Y ;  /* 0x00000000000579c3 */ /* 0x000eb00000002600 */
[----:B------:R-:W2:Y:S01]  /*0070*/  LDC R5, c[0x0][0x364] ;  /* 0x0000d900ff057b82 */ /* 0x000ea20000000800 */
[----:B0-----:R-:W-:-:S02]  /*0080*/  IMAD R4, R4, UR4, R3 ;  /* 0x0000000404047c24 */ /* 0x001fc4000f8e0203 */
[----:B--2---:R-:W-:-:S05]  /*0090*/  IMAD R5, R5, UR5, R0 ;  /* 0x0000000505057c24 */ /* 0x004fca000f8e0200 */
[----:B------:R-:W-:-:S04]  /*00a0*/  VIMNMX R0, PT, PT, R4, R5, !PT ;  /* 0x0000000504007248 */ /* 0x000fc80007fe0100 */
[----:B-1----:R-:W-:-:S13]  /*00b0*/  ISETP.GE.AND P0, PT, R0, UR6, PT ;  /* 0x0000000600007c0c */ /* 0x002fda000bf06270 */
[----:B------:R-:W-:Y:S05]  /*00c0*/  @P0 EXIT ;  /* 0x000000000000094d */ /* 0x000fea0003800000 */
[----:B------:R-:W0:Y:S01]  /*00d0*/  LDC R8, c[0x0][0x39c] ;  /* 0x0000e700ff087b82 */ /* 0x000e220000000800 */
[----:B------:R-:W1:Y:S01]  /*00e0*/  LDCU.64 UR4, c[0x0][0x358] ;  /* 0x00006b00ff0477ac */ /* 0x000e620008000a00 */
[C---:B------:R-:W-:Y:S01]  /*00f0*/  IMAD R0, R5.reuse, UR6, R4 ;  /* 0x0000000605007c24 */ /* 0x040fe2000f8e0204 */
[----:B0-----:R-:W-:-:S13]  /*0100*/  ISETP.NE.AND P0, PT, R5, R8, PT ;  /* 0x000000080500720c */ /* 0x001fda0003f05270 */
[----:B-1----:R-:W-:Y:S05]  /*0110*/  @!P0 BRA `(.L_x_0) ;  /* 0x00000000003c8947 */ /* 0x002fea0003800000 */
[----:B------:R-:W0:Y:S01]  /*0120*/  LDC.64 R6, c[0x0][0x388] ;  /* 0x0000e200ff067b82 */ /* 0x000e220000000a00 */
[----:B------:R-:W-:Y:S02]  /*0130*/  IMAD R11, R8, UR6, R4 ;  /* 0x00000006080b7c24 */ /* 0x000fe4000f8e0204 */
[----:B------:R-:W-:-:S05]  /*0140*/  IMAD R9, R5, UR6, R8 ;  /* 0x0000000605097c24 */ /* 0x000fca000f8e0208 */
[----:B------:R-:W1:Y:S01]  /*0150*/  LDC.64 R2, c[0x0][0x380] ;  /* 0x0000e000ff027b82 */ /* 0x000e620000000a00 */
[----:B0-----:R-:W-:-:S04]  /*0160*/  IMAD.WIDE R4, R0, 0x8, R6 ;  /* 0x0000000800047825 */ /* 0x001fc800078e0206 */
[----:B------:R-:W-:Y:S02]  /*0170*/  IMAD.WIDE R6, R11, 0x8, R6 ;  /* 0x000000080b067825 */ /* 0x000fe400078e0206 */
[----:B------:R-:W2:Y:S01]  /*0180*/  LDG.E.64 R4, desc[UR4][R4.64] ;  /* 0x0000000404047981 */ /* 0x000ea2000c1e1b00 */
[----:B------:R-:W0:Y:S01]  /*0190*/  LDC.64 R10, c[0x0][0x390] ;  /* 0x0000e400ff0a7b82 */ /* 0x000e220000000a00 */
[----:B-1----:R-:W-:Y:S02]  /*01a0*/  IMAD.WIDE R2, R9, 0x8, R2 ;  /* 0x0000000809027825 */ /* 0x002fe400078e0202 */
[----:B------:R-:W2:Y:S04]  /*01b0*/  LDG.E.64 R6, desc[UR4][R6.64] ;  /* 0x0000000406067981 */ /* 0x000ea8000c1e1b00 */
[----:B------:R-:W2:Y:S01]  /*01c0*/  LDG.E.64 R2, desc[UR4][R2.64] ;  /* 0x0000000402027981 */ /* 0x000ea2000c1e1b00 */
[----:B0-----:R-:W-:Y:S01]  /*01d0*/  IMAD.WIDE R10, R0, 0x8, R10 ;  /* 0x00000008000a7825 */ /* 0x001fe200078e020a */
[----:B--2---:R-:W-:-:S07]  /*01e0*/  DFMA R8, -R2, R6, R4 ;  /* 0x000000060208722b */ /* 0x004fce0000000104 */
[----:B------:R-:W-:Y:S01]  /*01f0*/  STG.E.64 desc[UR4][R10.64], R8 ;  /* 0x000000080a007986 */ /* 0x000fe2000c101b04 */
[----:B------:R-:W-:Y:S05]  /*0200*/  EXIT ;  /* 0x000000000000794d */ /* 0x000fea0003800000 */
.L_x_0:
[----:B------:R-:W0:Y:S08]  /*0210*/  LDC.64 R2, c[0x0][0x388] ;  /* 0x0000e200ff027b82 */ /* 0x000e300000000a00 */
[----:B------:R-:W1:Y:S01]  /*0220*/  LDC.64 R4, c[0x0][0x390] ;  /* 0x0000e400ff047b82 */ /* 0x000e620000000a00 */
[----:B0-----:R-:W-:-:S06]  /*0230*/  IMAD.WIDE R2, R0, 0x8, R2 ;  /* 0x0000000800027825 */ /* 0x001fcc00078e0202 */
[----:B------:R-:W2:Y:S01]  /*0240*/  LDG.E.64 R2, desc[UR4][R2.64] ;  /* 0x0000000402027981 */ /* 0x000ea2000c1e1b00 */
[----:B-1----:R-:W-:-:S05]  /*0250*/  IMAD.WIDE R4, R0, 0x8, R4 ;  /* 0x0000000800047825 */ /* 0x002fca00078e0204 */
[----:B--2---:R-:W-:Y:S01]  /*0260*/  STG.E.64 desc[UR4][R4.64], R2 ;  /* 0x0000000204007986 */ /* 0x004fe2000c101b04 */
[----:B------:R-:W-:Y:S05]  /*0270*/  EXIT ;  /* 0x000000000000794d */ /* 0x000fea0003800000 */
.L_x_1:
[----:B------:R-:W-:-:S00]  /*0280*/  BRA `(.L_x_1) ;  /* 0xfffffffc00fc7947 */ /* 0x000fc0000383ffff */
[----:B------:R-:W-:-:S00]  /*0290*/  NOP ;  /* 0x0000000000007918 */ /* 0x000fc00000000000 */
        /* <DEDUP_REMOVED lines=14> */
.L_x_35:


//--------------------- .text._Z9reduceRowPdS_S_ii --------------------------
	.section	.text._Z9reduceRowPdS_S_ii,"ax",@progbits
	.align	128
        .global         _Z9reduceRowPdS_S_ii
        .type           _Z9reduceRowPdS_S_ii,@function
        .size           _Z9reduceRowPdS_S_ii,(.L_x_32 - _Z9reduceRowPdS_S_ii)
        .other          _Z9reduceRowPdS_S_ii,@"STO_CUDA_ENTRY STV_DEFAULT"
_Z9reduceRowPdS_S_ii:
.text._Z9reduceRowPdS_S_ii:
[----:B------:R-:W0:Y:S01]  /*0000*/  LDC R1, c[0x0][0x37c] ;  /* 0x0000df00ff017b82 */ /* 0x000e220000000800 */
[----:B------:R-:W1:Y:S07]  /*0010*/  S2R R3, SR_TID.X ;  /* 0x0000000000037919 */ /* 0x000e6e0000002100 */
[----:B------:R-:W1:Y:S01]  /*0020*/  S2UR UR4, SR_CTAID.X ;  /* 0x00000000000479c3 */ /* 0x000e620000002500 */
[----:B------:R-:W2:Y:S01]  /*0030*/  LDCU UR38, c[0x0][0x398] ;  /* 0x00007300ff2677ac */ /* 0x000ea20008000800 */
[----:B------:R-:W3:Y:S06]  /*0040*/  S2R R5, SR_TID.Y ;  /* 0x0000000000057919 */ /* 0x000eec0000002200 */
[----:B------:R-:W1:Y:S08]  /*0050*/  LDC R0, c[0x0][0x360] ;  /* 0x0000d800ff007b82 */ /* 0x000e700000000800 */
[----:B------:R-:W3:Y:S08]  /*0060*/  S2UR UR5, SR_CTAID.Y ;  /* 0x00000000000579c3 */ /* 0x000ef00000002600 */
[----:B------:R-:W3:Y:S01]  /*0070*/  LDC R2, c[0x0][0x364] ;  /* 0x0000d900ff027b82 */ /* 0x000ee20000000800 */
[----:B-1----:R-:W-:-:S02]  /*0080*/  IMAD R0, R0, UR4, R3 ;  /* 0x0000000400007c24 */ /* 0x002fc4000f8e0203 */
[----:B---3--:R-:W-:-:S05]  /*0090*/  IMAD R3, R2, UR5, R5 ;  /* 0x0000000502037c24 */ /* 0x008fca000f8e0205 */
[----:B------:R-:W-:-:S04]  /*00a0*/  VIMNMX R2, PT, PT, R0, R3, !PT ;  /* 0x0000000300027248 */ /* 0x000fc80007fe0100 */
[----:B--2---:R-:W-:-:S13]  /*00b0*/  ISETP.GE.AND P0, PT, R2, UR38, PT ;  /* 0x0000002602007c0c */ /* 0x004fda000bf06270 */
[----:B0-----:R-:W-:Y:S05]  /*00c0*/  @P0 EXIT ;  /* 0x000000000000094d */ /* 0x001fea0003800000 */
[----:B------:R-:W0:Y:S01]  /*00d0*/  LDC R2, c[0x0][0x39c] ;  /* 0x0000e700ff027b82 */ /* 0x000e220000000800 */
[----:B------:R-:W1:Y:S01]  /*00e0*/  LDCU.64 UR36, c[0x0][0x358] ;  /* 0x00006b00ff2477ac */ /* 0x000e620008000a00 */
[C---:B------:R-:W-:Y:S01]  /*00f0*/  IMAD R0, R3.reuse, UR38, R0 ;  /* 0x0000002603007c24 */ /* 0x040fe2000f8e0200 */
[----:B0-----:R-:W-:-:S13]  /*0100*/  ISETP.NE.AND P0, PT, R3, R2, PT ;  /* 0x000000020300720c */ /* 0x001fda0003f05270 */
[----:B-1----:R-:W-:Y:S05]  /*0110*/  @P0 BRA `(.L_x_2) ;  /* 0x0000000000a00947 */ /* 0x002fea0003800000 */
[----:B------:R-:W0:Y:S01]  /*0120*/  LDC.64 R4, c[0x0][0x380] ;  /* 0x0000e000ff047b82 */ /* 0x000e220000000a00 */
[----:B------:R-:W-:-:S04]  /*0130*/  IMAD R3, R2, UR38, R2 ;  /* 0x0000002602037c24 */ /* 0x000fc8000f8e0202 */
[----:B0-----:R-:W-:-:S06]  /*0140*/  IMAD.WIDE.U32 R4, R3, 0x8, R4 ;  /* 0x0000000803047825 */ /* 0x001fcc00078e0004 */
[----:B------:R-:W2:Y:S02]  /*0150*/  LDG.E.64 R4, desc[UR36][R4.64] ;  /* 0x0000002404047981 */ /* 0x000ea4000c1e1b00 */
[----:B--2---:R-:W-:-:S14]  /*0160*/  DSETP.NEU.AND P0, PT, R4, RZ, PT ;  /* 0x000000ff0400722a */ /* 0x004fdc0003f0d000 */
[----:B------:R-:W-:Y:S05]  /*0170*/  @!P0 BRA `(.L_x_3) ;  /* 0x0000000000648947 */ /* 0x000fea0003800000 */
[----:B------:R-:W0:Y:S02]  /*0180*/  LDC.64 R6, c[0x0][0x388] ;  /* 0x0000e200ff067b82 */ /* 0x000e240000000a00 */
[----:B0-----:R-:W-:-:S06]  /*0190*/  IMAD.WIDE R6, R0, 0x8, R6 ;  /* 0x0000000800067825 */ /* 0x001fcc00078e0206 */
[----:B------:R-:W2:Y:S01]  /*01a0*/  LDG.E.64 R6, desc[UR36][R6.64] ;  /* 0x0000002406067981 */ /* 0x000ea2000c1e1b00 */
[----:B------:R-:W0:Y:S01]  /*01b0*/  MUFU.RCP64H R3, R5 ;  /* 0x0000000500037308 */ /* 0x000e220000001800 */
[----:B------:R-:W-:Y:S01]  /*01c0*/  IMAD.MOV.U32 R2, RZ, RZ, 0x1 ;  /* 0x00000001ff027424 */ /* 0x000fe200078e00ff */
[----:B------:R-:W-:Y:S05]  /*01d0*/  BSSY.RECONVERGENT B0, `(.L_x_4) ;  /* 0x000000f000007945 */ /* 0x000fea0003800200 */
[----:B0-----:R-:W-:-:S08]  /*01e0*/  DFMA R8, -R4, R2, 1 ;  /* 0x3ff000000408742b */ /* 0x001fd00000000102 */
[----:B------:R-:W-:-:S08]  /*01f0*/  DFMA R8, R8, R8, R8 ;  /* 0x000000080808722b */ /* 0x000fd00000000008 */
[----:B------:R-:W-:-:S08]  /*0200*/  DFMA R8, R2, R8, R2 ;  /* 0x000000080208722b */ /* 0x000fd00000000002 */
[----:B------:R-:W-:-:S08]  /*0210*/  DFMA R2, -R4, R8, 1 ;  /* 0x3ff000000402742b */ /* 0x000fd00000000108 */
[----:B------:R-:W-:-:S08]  /*0220*/  DFMA R2, R8, R2, R8 ;  /* 0x000000020802722b */ /* 0x000fd00000000008 */
[----:B--2---:R-:W-:Y:S01]  /*0230*/  DMUL R8, R6, R2 ;  /* 0x0000000206087228 */ /* 0x004fe20000000000 */
[----:B------:R-:W-:-:S07]  /*0240*/  FSETP.GEU.AND P1, PT, |R7|, 6.5827683646048100446e-37, PT ;  /* 0x036000000700780b */ /* 0x000fce0003f2e200 */
[----:B------:R-:W-:-:S08]  /*0250*/  DFMA R10, -R4, R8, R6 ;  /* 0x00000008040a722b */ /* 0x000fd00000000106 */
[----:B------:R-:W-:-:S10]  /*0260*/  DFMA R2, R2, R10, R8 ;  /* 0x0000000a0202722b */ /* 0x000fd40000000008 */
[----:B------:R-:W-:-:S05]  /*0270*/  FFMA R8, RZ, R5, R3 ;  /* 0x00000005ff087223 */ /* 0x000fca0000000003 */
[----:B------:R-:W-:-:S13]  /*0280*/  FSETP.GT.AND P0, PT, |R8|, 1.469367938527859385e-39, PT ;  /* 0x001000000800780b */ /* 0x000fda0003f04200 */
[----:B------:R-:W-:Y:S05]  /*0290*/  @P0 BRA P1, `(.L_x_5) ;  /* 0x0000000000080947 */ /* 0x000fea0000800000 */
[----:B------:R-:W-:-:S07]  /*02a0*/  MOV R10, 0x2c0 ;  /* 0x000002c0000a7802 */ /* 0x000fce0000000f00 */
[----:B------:R-:W-:Y:S05]  /*02b0*/  CALL.REL.NOINC `($__internal_0_$__cuda_sm20_div_rn_f64_full) ;  /* 0x0000000000547944 */ /* 0x000fea0003c00000 */
.L_x_5:
[----:B------:R-:W-:Y:S05]  /*02c0*/  BSYNC.RECONVERGENT B0 ;  /* 0x0000000000007941 */ /* 0x000fea0003800200 */
.L_x_4:
[----:B------:R-:W0:Y:S02]  /*02d0*/  LDC.64 R4, c[0x0][0x390] ;  /* 0x0000e400ff047b82 */ /* 0x000e240000000a00 */
[----:B0-----:R-:W-:-:S05]  /*02e0*/  IMAD.WIDE R4, R0, 0x8, R4 ;  /* 0x0000000800047825 */ /* 0x001fca00078e0204 */
[----:B------:R-:W-:Y:S01]  /*02f0*/  STG.E.64 desc[UR36][R4.64], R2 ;  /* 0x0000000204007986 */ /* 0x000fe2000c101b24 */
[----:B------:R-:W-:Y:S05]  /*0300*/  EXIT ;  /* 0x000000000000794d */ /* 0x000fea0003800000 */
.L_x_3:
[----:B------:R-:W-:Y:S01]  /*0310*/  MOV R0, 0x8 ;  /* 0x0000000800007802 */ /* 0x000fe20000000f00 */
[----:B------:R-:W0:Y:S01]  /*0320*/  LDCU.64 UR4, c[0x4][URZ] ;  /* 0x01000000ff0477ac */ /* 0x000e220008000a00 */
[----:B------:R-:W-:Y:S02]  /*0330*/  CS2R R6, SRZ ;  /* 0x0000000000067805 */ /* 0x000fe4000001ff00 */
[----:B------:R1:W2:Y:S01]  /*0340*/  LDC.64 R2, c[0x4][R0] ;  /* 0x0100000000027b82 */ /* 0x0002a20000000a00 */
[----:B0-----:R-:W-:Y:S02]  /*0350*/  IMAD.U32 R4, RZ, RZ, UR4 ;  /* 0x00000004ff047e24 */ /* 0x001fe4000f8e00ff */
[----:B-1----:R-:W-:-:S07]  /*0360*/  IMAD.U32 R5, RZ, RZ, UR5 ;  /* 0x00000005ff057e24 */ /* 0x002fce000f8e00ff */
[----:B------:R-:W-:-:S07]  /*0370*/  LEPC R20, `(.L_x_6) ;  /* 0x000000001014794e */ /* 0x000fce0000000000 */
[----:B--2---:R-:W-:Y:S05]  /*0380*/  CALL.ABS.NOINC R2 ;  /* 0x0000000002007343 */ /* 0x004fea0003c00000 */
.L_x_6:
[----:B------:R-:W-:Y:S05]  /*0390*/  EXIT ;  /* 0x000000000000794d */ /* 0x000fea0003800000 */
.L_x_2:
[----:B------:R-:W0:Y:S08]  /*03a0*/  LDC.64 R2, c[0x0][0x388] ;  /* 0x0000e200ff027b82 */ /* 0x000e300000000a00 */
[----:B------:R-:W1:Y:S01]  /*03b0*/  LDC.64 R4, c[0x0][0x390] ;  /* 0x0000e400ff047b82 */ /* 0x000e620000000a00 */
[----:B0-----:R-:W-:-:S06]  /*03c0*/  IMAD.WIDE R2, R0, 0x8, R2 ;  /* 0x0000000800027825 */ /* 0x001fcc00078e0202 */
[----:B------:R-:W2:Y:S01]  /*03d0*/  LDG.E.64 R2, desc[UR36][R2.64] ;  /* 0x0000002402027981 */ /* 0x000ea2000c1e1b00 */
[----:B-1----:R-:W-:-:S05]  /*03e0*/  IMAD.WIDE R4, R0, 0x8, R4 ;  /* 0x0000000800047825 */ /* 0x002fca00078e0204 */
[----:B--2---:R-:W-:Y:S01]  /*03f0*/  STG.E.64 desc[UR36][R4.64], R2 ;  /* 0x0000000204007986 */ /* 0x004fe2000c101b24 */
[----:B------:R-:W-:Y:S05]  /*0400*/  EXIT ;  /* 0x000000000000794d */ /* 0x000fea0003800000 */
        .weak           $__internal_0_$__cuda_sm20_div_rn_f64_full
        .type           $__internal_0_$__cuda_sm20_div_rn_f64_full,@function
        .size           $__internal_0_$__cuda_sm20_div_rn_f64_full,(.L_x_32 - $__internal_0_$__cuda_sm20_div_rn_f64_full)
$__internal_0_$__cuda_sm20_div_rn_f64_full:
[C---:B------:R-:W-:Y:S01]  /*0410*/  FSETP.GEU.AND P0, PT, |R5|.reuse, 1.469367938527859385e-39, PT ;  /* 0x001000000500780b */ /* 0x040fe20003f0e200 */
[----:B------:R-:W-:Y:S01]  /*0420*/  IMAD.MOV.U32 R16, RZ, RZ, 0x1 ;  /* 0x00000001ff107424 */ /* 0x000fe200078e00ff */
[----:B------:R-:W-:Y:S01]  /*0430*/  LOP3.LUT R2, R5, 0x800fffff, RZ, 0xc0, !PT ;  /* 0x800fffff05027812 */ /* 0x000fe200078ec0ff */
[----:B------:R-:W-:Y:S01]  /*0440*/  BSSY.RECONVERGENT B1, `(.L_x_7) ;  /* 0x0000055000017945 */ /* 0x000fe20003800200 */
[C---:B------:R-:W-:Y:S02]  /*0450*/  FSETP.GEU.AND P2, PT, |R7|.reuse, 1.469367938527859385e-39, PT ;  /* 0x001000000700780b */ /* 0x040fe40003f4e200 */
[----:B------:R-:W-:Y:S01]  /*0460*/  LOP3.LUT R3, R2, 0x3ff00000, RZ, 0xfc, !PT ;  /* 0x3ff0000002037812 */ /* 0x000fe200078efcff */
[----:B------:R-:W-:Y:S01]  /*0470*/  IMAD.MOV.U32 R2, RZ, RZ, R4 ;  /* 0x000000ffff027224 */ /* 0x000fe200078e0004 */
[----:B------:R-:W-:Y:S02]  /*0480*/  LOP3.LUT R11, R7, 0x7ff00000, RZ, 0xc0, !PT ;  /* 0x7ff00000070b7812 */ /* 0x000fe400078ec0ff */
[----:B------:R-:W-:-:S03]  /*0490*/  LOP3.LUT R14, R5, 0x7ff00000, RZ, 0xc0, !PT ;  /* 0x7ff00000050e7812 */ /* 0x000fc600078ec0ff */
[----:B------:R-:W-:Y:S01]  /*04a0*/  @!P0 DMUL R2, R4, 8.98846567431157953865e+307 ;  /* 0x7fe0000004028828 */ /* 0x000fe20000000000 */
[----:B------:R-:W-:-:S03]  /*04b0*/  ISETP.GE.U32.AND P1, PT, R11, R14, PT ;  /* 0x0000000e0b00720c */ /* 0x000fc60003f26070 */
[----:B------:R-:W-:Y:S01]  /*04c0*/  @!P2 LOP3.LUT R12, R5, 0x7ff00000, RZ, 0xc0, !PT ;  /* 0x7ff00000050ca812 */ /* 0x000fe200078ec0ff */
[----:B------:R-:W-:Y:S01]  /*04d0*/  @!P2 IMAD.MOV.U32 R18, RZ, RZ, RZ ;  /* 0x000000ffff12a224 */ /* 0x000fe200078e00ff */
[----:B------:R-:W0:Y:S02]  /*04e0*/  MUFU.RCP64H R17, R3 ;  /* 0x0000000300117308 */ /* 0x000e240000001800 */
[----:B------:R-:W-:Y:S01]  /*04f0*/  @!P2 ISETP.GE.U32.AND P3, PT, R11, R12, PT ;  /* 0x0000000c0b00a20c */ /* 0x000fe20003f66070 */
[----:B------:R-:W-:-:S05]  /*0500*/  IMAD.MOV.U32 R12, RZ, RZ, 0x1ca00000 ;  /* 0x1ca00000ff0c7424 */ /* 0x000fca00078e00ff */
[----:B------:R-:W-:-:S04]  /*0510*/  @!P2 SEL R13, R12, 0x63400000, !P3 ;  /* 0x634000000c0da807 */ /* 0x000fc80005800000 */
[----:B------:R-:W-:-:S04]  /*0520*/  @!P2 LOP3.LUT R13, R13, 0x80000000, R7, 0xf8, !PT ;  /* 0x800000000d0da812 */ /* 0x000fc800078ef807 */
[----:B------:R-:W-:Y:S01]  /*0530*/  @!P2 LOP3.LUT R19, R13, 0x100000, RZ, 0xfc, !PT ;  /* 0x001000000d13a812 */ /* 0x000fe200078efcff */
[----:B0-----:R-:W-:-:S08]  /*0540*/  DFMA R8, R16, -R2, 1 ;  /* 0x3ff000001008742b */ /* 0x001fd00000000802 */
[----:B------:R-:W-:-:S08]  /*0550*/  DFMA R8, R8, R8, R8 ;  /* 0x000000080808722b */ /* 0x000fd00000000008 */
[----:B------:R-:W-:Y:S01]  /*0560*/  DFMA R16, R16, R8, R16 ;  /* 0x000000081010722b */ /* 0x000fe20000000010 */
[----:B------:R-:W-:Y:S01]  /*0570*/  SEL R9, R12, 0x63400000, !P1 ;  /* 0x634000000c097807 */ /* 0x000fe20004800000 */
[----:B------:R-:W-:-:S03]  /*0580*/  IMAD.MOV.U32 R8, RZ, RZ, R6 ;  /* 0x000000ffff087224 */ /* 0x000fc600078e0006 */
[----:B------:R-:W-:-:S03]  /*0590*/  LOP3.LUT R9, R9, 0x800fffff, R7, 0xf8, !PT ;  /* 0x800fffff09097812 */ /* 0x000fc600078ef807 */
[----:B------:R-:W-:-:S03]  /*05a0*/  DFMA R20, R16, -R2, 1 ;  /* 0x3ff000001014742b */ /* 0x000fc60000000802 */
[----:B------:R-:W-:-:S05]  /*05b0*/  @!P2 DFMA R8, R8, 2, -R18 ;  /* 0x400000000808a82b */ /* 0x000fca0000000812 */
[----:B------:R-:W-:Y:S01]  /*05c0*/  DFMA R16, R16, R20, R16 ;  /* 0x000000141010722b */ /* 0x000fe20000000010 */
[----:B------:R-:W-:Y:S02]  /*05d0*/  IMAD.MOV.U32 R21, RZ, RZ, R11 ;  /* 0x000000ffff157224 */ /* 0x000fe400078e000b */
[----:B------:R-:W-:Y:S01]  /*05e0*/  IMAD.MOV.U32 R20, RZ, RZ, R14 ;  /* 0x000000ffff147224 */ /* 0x000fe200078e000e */
[----:B------:R-:W-:Y:S02]  /*05f0*/  @!P0 LOP3.LUT R20, R3, 0x7ff00000, RZ, 0xc0, !PT ;  /* 0x7ff0000003148812 */ /* 0x000fe400078ec0ff */
[----:B------:R-:W-:Y:S02]  /*0600*/  @!P2 LOP3.LUT R21, R9, 0x7ff00000, RZ, 0xc0, !PT ;  /* 0x7ff000000915a812 */ /* 0x000fe400078ec0ff */
[----:B------:R-:W-:Y:S01]  /*0610*/  DMUL R18, R16, R8 ;  /* 0x0000000810127228 */ /* 0x000fe20000000000 */
[----:B------:R-:W-:Y:S02]  /*0620*/  VIADD R22, R20, 0xffffffff ;  /* 0xffffffff14167836 */ /* 0x000fe40000000000 */
[----:B------:R-:W-:-:S05]  /*0630*/  VIADD R13, R21, 0xffffffff ;  /* 0xffffffff150d7836 */ /* 0x000fca0000000000 */
[----:B------:R-:W-:Y:S01]  /*0640*/  DFMA R14, R18, -R2, R8 ;  /* 0x80000002120e722b */ /* 0x000fe20000000008 */
[----:B------:R-:W-:-:S04]  /*0650*/  ISETP.GT.U32.AND P0, PT, R13, 0x7feffffe, PT ;  /* 0x7feffffe0d00780c */ /* 0x000fc80003f04070 */
[----:B------:R-:W-:-:S03]  /*0660*/  ISETP.GT.U32.OR P0, PT, R22, 0x7feffffe, P0 ;  /* 0x7feffffe1600780c */ /* 0x000fc60000704470 */
[----:B------:R-:W-:-:S10]  /*0670*/  DFMA R14, R16, R14, R18 ;  /* 0x0000000e100e722b */ /* 0x000fd40000000012 */
[----:B------:R-:W-:Y:S05]  /*0680*/  @P0 BRA `(.L_x_8) ;  /* 0x00000000006c0947 */ /* 0x000fea0003800000 */
[----:B------:R-:W-:-:S04]  /*0690*/  LOP3.LUT R16, R5, 0x7ff00000, RZ, 0xc0, !PT ;  /* 0x7ff0000005107812 */ /* 0x000fc800078ec0ff */
[CC--:B------:R-:W-:Y:S02]  /*06a0*/  VIADDMNMX R6, R11.reuse, -R16.reuse, 0xb9600000, !PT ;  /* 0xb96000000b067446 */ /* 0x0c0fe40007800910 */
[----:B------:R-:W-:Y:S02]  /*06b0*/  ISETP.GE.U32.AND P0, PT, R11, R16, PT ;  /* 0x000000100b00720c */ /* 0x000fe40003f06070 */
[----:B------:R-:W-:Y:S02]  /*06c0*/  VIMNMX R6, PT, PT, R6, 0x46a00000, PT ;  /* 0x46a0000006067848 */ /* 0x000fe40003fe0100 */
[----:B------:R-:W-:-:S05]  /*06d0*/  SEL R11, R12, 0x63400000, !P0 ;  /* 0x634000000c0b7807 */ /* 0x000fca0004000000 */
[----:B------:R-:W-:Y:S02]  /*06e0*/  IMAD.IADD R11, R6, 0x1, -R11 ;  /* 0x00000001060b7824 */ /* 0x000fe400078e0a0b */
[----:B------:R-:W-:Y:S02]  /*06f0*/  IMAD.MOV.U32 R6, RZ, RZ, RZ ;  /* 0x000000ffff067224 */ /* 0x000fe400078e00ff */
[----:B------:R-:W-:-:S06]  /*0700*/  VIADD R7, R11, 0x7fe00000 ;  /* 0x7fe000000b077836 */ /* 0x000fcc0000000000 */
[----:B------:R-:W-:-:S10]  /*0710*/  DMUL R12, R14, R6 ;  /* 0x000000060e0c7228 */ /* 0x000fd40000000000 */
[----:B------:R-:W-:-:S13]  /*0720*/  FSETP.GTU.AND P0, PT, |R13|, 1.469367938527859385e-39, PT ;  /* 0x001000000d00780b */ /* 0x000fda0003f0c200 */
[----:B------:R-:W-:Y:S05]  /*0730*/  @P0 BRA `(.L_x_9) ;  /* 0x0000000000940947 */ /* 0x000fea0003800000 */
[----:B------:R-:W-:Y:S01]  /*0740*/  DFMA R2, R14, -R2, R8 ;  /* 0x800000020e02722b */ /* 0x000fe20000000008 */
[----:B------:R-:W-:-:S09]  /*0750*/  IMAD.MOV.U32 R6, RZ, RZ, RZ ;  /* 0x000000ffff067224 */ /* 0x000fd200078e00ff */
[C---:B------:R-:W-:Y:S02]  /*0760*/  FSETP.NEU.AND P0, PT, R3.reuse, RZ, PT ;  /* 0x000000ff0300720b */ /* 0x040fe40003f0d000 */
[----:B------:R-:W-:-:S04]  /*0770*/  LOP3.LUT R5, R3, 0x80000000, R5, 0x48, !PT ;  /* 0x8000000003057812 */ /* 0x000fc800078e4805 */
[----:B------:R-:W-:-:S07]  /*0780*/  LOP3.LUT R7, R5, R7, RZ, 0xfc, !PT ;  /* 0x0000000705077212 */ /* 0x000fce00078efcff */
[----:B------:R-:W-:Y:S05]  /*0790*/  @!P0 BRA `(.L_x_9) ;  /* 0x00000000007c8947 */ /* 0x000fea0003800000 */
[----:B------:R-:W-:Y:S01]  /*07a0*/  IMAD.MOV R3, RZ, RZ, -R11 ;  /* 0x000000ffff037224 */ /* 0x000fe200078e0a0b */
[----:B------:R-:W-:Y:S01]  /*07b0*/  DMUL.RP R6, R14, R6 ;  /* 0x000000060e067228 */ /* 0x000fe20000008000 */
[----:B------:R-:W-:Y:S01]  /*07c0*/  IMAD.MOV.U32 R2, RZ, RZ, RZ ;  /* 0x000000ffff027224 */ /* 0x000fe200078e00ff */
[----:B------:R-:W-:-:S05]  /*07d0*/  IADD3 R11, PT, PT, -R11, -0x43300000, RZ ;  /* 0xbcd000000b0b7810 */ /* 0x000fca0007ffe1ff */
[----:B------:R-:W-:-:S03]  /*07e0*/  DFMA R2, R12, -R2, R14 ;  /* 0x800000020c02722b */ /* 0x000fc6000000000e */
[----:B------:R-:W-:-:S07]  /*07f0*/  LOP3.LUT R5, R7, R5, RZ, 0x3c, !PT ;  /* 0x0000000507057212 */ /* 0x000fce00078e3cff */
[----:B------:R-:W-:-:S04]  /*0800*/  FSETP.NEU.AND P0, PT, |R3|, R11, PT ;  /* 0x0000000b0300720b */ /* 0x000fc80003f0d200 */
[----:B------:R-:W-:Y:S02]  /*0810*/  FSEL R12, R6, R12, !P0 ;  /* 0x0000000c060c7208 */ /* 0x000fe40004000000 */
[----:B------:R-:W-:Y:S01]  /*0820*/  FSEL R13, R5, R13, !P0 ;  /* 0x0000000d050d7208 */ /* 0x000fe20004000000 */
[----:B------:R-:W-:Y:S06]  /*0830*/  BRA `(.L_x_9) ;  /* 0x0000000000547947 */ /* 0x000fec0003800000 */
.L_x_8:
[----:B------:R-:W-:-:S14]  /*0840*/  DSETP.NAN.AND P0, PT, R6, R6, PT ;  /* 0x000000060600722a */ /* 0x000fdc0003f08000 */
[----:B------:R-:W-:Y:S05]  /*0850*/  @P0 BRA `(.L_x_10) ;  /* 0x0000000000440947 */ /* 0x000fea0003800000 */
[----:B------:R-:W-:-:S14]  /*0860*/  DSETP.NAN.AND P0, PT, R4, R4, PT ;  /* 0x000000040400722a */ /* 0x000fdc0003f08000 */
[----:B------:R-:W-:Y:S05]  /*0870*/  @P0 BRA `(.L_x_11) ;  /* 0x0000000000300947 */ /* 0x000fea0003800000 */
[----:B------:R-:W-:Y:S01]  /*0880*/  ISETP.NE.AND P0, PT, R21, R20, PT ;  /* 0x000000141500720c */ /* 0x000fe20003f05270 */
[----:B------:R-:W-:Y:S02]  /*0890*/  IMAD.MOV.U32 R12, RZ, RZ, 0x0 ;  /* 0x00000000ff0c7424 */ /* 0x000fe400078e00ff */
[----:B------:R-:W-:-:S10]  /*08a0*/  IMAD.MOV.U32 R13, RZ, RZ, -0x80000 ;  /* 0xfff80000ff0d7424 */ /* 0x000fd400078e00ff */
[----:B------:R-:W-:Y:S05]  /*08b0*/  @!P0 BRA `(.L_x_9) ;  /* 0x0000000000348947 */ /* 0x000fea0003800000 */
[----:B------:R-:W-:Y:S02]  /*08c0*/  ISETP.NE.AND P0, PT, R21, 0x7ff00000, PT ;  /* 0x7ff000001500780c */ /* 0x000fe40003f05270 */
[----:B------:R-:W-:Y:S02]  /*08d0*/  LOP3.LUT R13, R7, 0x80000000, R5, 0x48, !PT ;  /* 0x80000000070d7812 */ /* 0x000fe400078e4805 */
[----:B------:R-:W-:-:S13]  /*08e0*/  ISETP.EQ.OR P0, PT, R20, RZ, !P0 ;  /* 0x000000ff1400720c */ /* 0x000fda0004702670 */
[----:B------:R-:W-:Y:S01]  /*08f0*/  @P0 LOP3.LUT R2, R13, 0x7ff00000, RZ, 0xfc, !PT ;  /* 0x7ff000000d020812 */ /* 0x000fe200078efcff */
[----:B------:R-:W-:Y:S02]  /*0900*/  @!P0 IMAD.MOV.U32 R12, RZ, RZ, RZ ;  /* 0x000000ffff0c8224 */ /* 0x000fe400078e00ff */
[----:B------:R-:W-:Y:S02]  /*0910*/  @P0 IMAD.MOV.U32 R12, RZ, RZ, RZ ;  /* 0x000000ffff0c0224 */ /* 0x000fe400078e00ff */
[----:B------:R-:W-:Y:S01]  /*0920*/  @P0 IMAD.MOV.U32 R13, RZ, RZ, R2 ;  /* 0x000000ffff0d0224 */ /* 0x000fe200078e0002 */
[----:B------:R-:W-:Y:S06]  /*0930*/  BRA `(.L_x_9) ;  /* 0x0000000000147947 */ /* 0x000fec0003800000 */
.L_x_11:
[----:B------:R-:W-:Y:S01]  /*0940*/  LOP3.LUT R13, R5, 0x80000, RZ, 0xfc, !PT ;  /* 0x00080000050d7812 */ /* 0x000fe200078efcff */
[----:B------:R-:W-:Y:S01]  /*0950*/  IMAD.MOV.U32 R12, RZ, RZ, R4 ;  /* 0x000000ffff0c7224 */ /* 0x000fe200078e0004 */
[----:B------:R-:W-:Y:S06]  /*0960*/  BRA `(.L_x_9) ;  /* 0x0000000000087947 */ /* 0x000fec0003800000 */
.L_x_10:
[----:B------:R-:W-:Y:S01]  /*0970*/  LOP3.LUT R13, R7, 0x80000, RZ, 0xfc, !PT ;  /* 0x00080000070d7812 */ /* 0x000fe200078efcff */
[----:B------:R-:W-:-:S07]  /*0980*/  IMAD.MOV.U32 R12, RZ, RZ, R6 ;  /* 0x000000ffff0c7224 */ /* 0x000fce00078e0006 */
.L_x_9:
[----:B------:R-:W-:Y:S05]  /*0990*/  BSYNC.RECONVERGENT B1 ;  /* 0x0000000000017941 */ /* 0x000fea0003800200 */
.L_x_7:
[----:B------:R-:W-:Y:S02]  /*09a0*/  IMAD.MOV.U32 R11, RZ, RZ, 0x0 ;  /* 0x00000000ff0b7424 */ /* 0x000fe400078e00ff */
[----:B------:R-:W-:Y:S02]  /*09b0*/  IMAD.MOV.U32 R2, RZ, RZ, R12 ;  /* 0x000000ffff027224 */ /* 0x000fe400078e000c */
[----:B------:R-:W-:Y:S01]  /*09c0*/  IMAD.MOV.U32 R3, RZ, RZ, R13 ;  /* 0x000000ffff037224 */ /* 0x000fe200078e000d */
[----:B------:R-:W-:Y:S06]  /*09d0*/  RET.REL.NODEC R10 `(_Z9reduceRowPdS_S_ii) ;  /* 0xfffffff40a887950 */ /* 0x000fec0003c3ffff */
.L_x_12:
        /* <DEDUP_REMOVED lines=10> */
.L_x_32:


//--------------------- .text._Z18initIdentityMatrixPdi --------------------------
	.section	.text._Z18initIdentityMatrixPdi,"ax",@progbits
	.align	128
        .global         _Z18initIdentityMatrixPdi
        .type           _Z18initIdentityMatrixPdi,@function
        .size           _Z18initIdentityMatrixPdi,(.L_x_37 - _Z18initIdentityMatrixPdi)
        .other          _Z18initIdentityMatrixPdi,@"STO_CUDA_ENTRY STV_DEFAULT"
_Z18initIdentityMatrixPdi:
.text._Z18initIdentityMatrixPdi:
        /* <DEDUP_REMOVED lines=13> */
[----:B------:R-:W0:Y:S01]  /*00d0*/  LDC.64 R2, c[0x0][0x380] ;  /* 0x0000e000ff027b82 */ /* 0x000e220000000a00 */
[----:B------:R-:W1:Y:S01]  /*00e0*/  LDCU.64 UR4, c[0x0][0x358] ;  /* 0x00006b00ff0477ac */ /* 0x000e620008000a00 */
[----:B------:R-:W-:Y:S01]  /*00f0*/  ISETP.NE.AND P0, PT, R0, R5, PT ;  /* 0x000000050000720c */ /* 0x000fe20003f05270 */
[----:B------:R-:W-:Y:S02]  /*0100*/  IMAD R7, R5, UR6, R0 ;  /* 0x0000000605077c24 */ /* 0x000fe4000f8e0200 */
[----:B------:R-:W-:Y:S01]  /*0110*/  HFMA2 R4, -RZ, RZ, 0, 0 ;  /* 0x00000000ff047431 */ /* 0x000fe200000001ff */
[----:B------:R-:W-:Y:S01]  /*0120*/  FSEL R5, RZ, 1.875, P0 ;  /* 0x3ff00000ff057808 */ /* 0x000fe20000000000 */
[----:B0-----:R-:W-:-:S05]  /*0130*/  IMAD.WIDE R2, R7, 0x8, R2 ;  /* 0x0000000807027825 */ /* 0x001fca00078e0202 */
[----:B-1----:R-:W-:Y:S01]  /*0140*/  STG.E.64 desc[UR4][R2.64], R4 ;  /* 0x0000000402007986 */ /* 0x002fe2000c101b04 */
[----:B------:R-:W-:Y:S05]  /*0150*/  EXIT ;  /* 0x000000000000794d */ /* 0x000fea0003800000 */
.L_x_13:
        /* <DEDUP_REMOVED lines=10> */
.L_x_37:


//--------------------- .text._Z6matMulPdS_S_iii  --------------------------
	.section	.text._Z6matMulPdS_S_iii,"ax",@progbits
	.align	128
        .global         _Z6matMulPdS_S_iii
        .type           _Z6matMulPdS_S_iii,@function
        .size           _Z6matMulPdS_S_iii,(.L_x_38 - _Z6matMulPdS_S_iii)
        .other          _Z6matMulPdS_S_iii,@"STO_CUDA_ENTRY STV_DEFAULT"
_Z6matMulPdS_S_iii:
.text._Z6matMulPdS_S_iii:
[----:B------:R-:W-:Y:S01]  /*0000*/  LDC R1, c[0x0][0x37c] ;  /* 0x0000df00ff017b82 */ /* 0x000fe20000000800 */
[----:B------:R-:W0:Y:S07]  /*0010*/  S2R R2, SR_TID.Y ;  /* 0x0000000000027919 */ /* 0x000e2e0000002200 */
[----:B------:R-:W0:Y:S01]  /*0020*/  S2UR UR4, SR_CTAID.Y ;  /* 0x00000000000479c3 */ /* 0x000e220000002600 */
[----:B------:R-:W1:Y:S01]  /*0030*/  LDCU UR6, c[0x0][0x398] ;  /* 0x00007300ff0677ac */ /* 0x000e620008000800 */
[----:B------:R-:W2:Y:S06]  /*0040*/  S2R R4, SR_TID.X ;  /* 0x0000000000047919 */ /* 0x000eac0000002100 */
[----:B------:R-:W0:Y:S08]  /*0050*/  LDC R3, c[0x0][0x364] ;  /* 0x0000d900ff037b82 */ /* 0x000e300000000800 */
[----:B------:R-:W2:Y:S08]  /*0060*/  S2UR UR5, SR_CTAID.X ;  /* 0x00000000000579c3 */ /* 0x000eb00000002500 */
[----:B------:R-:W2:Y:S08]  /*0070*/  LDC R5, c[0x0][0x360] ;  /* 0x0000d800ff057b82 */ /* 0x000eb00000000800 */
[----:B------:R-:W3:Y:S01]  /*0080*/  LDC R0, c[0x0][0x3a0] ;  /* 0x0000e800ff007b82 */ /* 0x000ee20000000800 */
[----:B0-----:R-:W-:-:S05]  /*0090*/  IMAD R3, R3, UR4, R2 ;  /* 0x0000000403037c24 */ /* 0x001fca000f8e0202 */
[----:B-1----:R-:W-:Y:S01]  /*00a0*/  ISETP.GE.AND P0, PT, R3, UR6, PT ;  /* 0x0000000603007c0c */ /* 0x002fe2000bf06270 */
[----:B--2---:R-:W-:-:S05]  /*00b0*/  IMAD R5, R5, UR5, R4 ;  /* 0x0000000505057c24 */ /* 0x004fca000f8e0204 */
[----:B---3--:R-:W-:-:S13]  /*00c0*/  ISETP.GE.OR P0, PT, R5, R0, P0 ;  /* 0x000000000500720c */ /* 0x008fda0000706670 */
[----:B------:R-:W-:Y:S05]  /*00d0*/  @P0 EXIT ;  /* 0x000000000000094d */ /* 0x000fea0003800000 */
[----:B------:R-:W0:Y:S01]  /*00e0*/  LDC R2, c[0x0][0x39c] ;  /* 0x0000e700ff027b82 */ /* 0x000e220000000800 */
[----:B------:R-:W1:Y:S01]  /*00f0*/  LDCU.64 UR4, c[0x0][0x358] ;  /* 0x00006b00ff0477ac */ /* 0x000e620008000a00 */
[----:B------:R-:W-:Y:S02]  /*0100*/  CS2R R18, SRZ ;  /* 0x0000000000127805 */ /* 0x000fe4000001ff00 */
[----:B0-----:R-:W-:-:S13]  /*0110*/  ISETP.GE.AND P0, PT, R2, 0x1, PT ;  /* 0x000000010200780c */ /* 0x001fda0003f06270 */
[----:B-1----:R-:W-:Y:S05]  /*0120*/  @!P0 BRA `(.L_x_14) ;  /* 0x0000000400e08947 */ /* 0x002fea0003800000 */
[C---:B------:R-:W-:Y:S01]  /*0130*/  ISETP.GE.U32.AND P1, PT, R2.reuse, 0x8, PT ;  /* 0x000000080200780c */ /* 0x040fe20003f26070 */
[----:B------:R-:W-:Y:S01]  /*0140*/  HFMA2 R7, -RZ, RZ, 0, 0 ;  /* 0x00000000ff077431 */ /* 0x000fe200000001ff */
[----:B------:R-:W-:Y:S01]  /*0150*/  LOP3.LUT R4, R2, 0x7, RZ, 0xc0, !PT ;  /* 0x0000000702047812 */ /* 0x000fe200078ec0ff */
[----:B------:R-:W-:Y:S01]  /*0160*/  IMAD R6, R3, R2, RZ ;  /* 0x0000000203067224 */ /* 0x000fe200078e02ff */
[----:B------:R-:W-:Y:S02]  /*0170*/  CS2R R18, SRZ ;  /* 0x0000000000127805 */ /* 0x000fe4000001ff00 */
[----:B------:R-:W-:-:S07]  /*0180*/  ISETP.NE.AND P0, PT, R4, RZ, PT ;  /* 0x000000ff0400720c */ /* 0x000fce0003f05270 */
[----:B------:R-:W-:Y:S06]  /*0190*/  @!P1 BRA `(.L_x_15) ;  /* 0x0000000000c49947 */ /* 0x000fec0003800000 */
[----:B------:R-:W0:Y:S01]  /*01a0*/  LDC.64 R8, c[0x0][0x380] ;  /* 0x0000e000ff087b82 */ /* 0x000e220000000a00 */
[----:B------:R-:W-:Y:S01]  /*01b0*/  LOP3.LUT R7, R2, 0x7ffffff8, RZ, 0xc0, !PT ;  /* 0x7ffffff802077812 */ /* 0x000fe200078ec0ff */
[----:B------:R-:W-:Y:S01]  /*01c0*/  IMAD.MOV.U32 R27, RZ, RZ, R5 ;  /* 0x000000ffff1b7224 */ /* 0x000fe200078e0005 */
[----:B------:R-:W-:-:S03]  /*01d0*/  CS2R R18, SRZ ;  /* 0x0000000000127805 */ /* 0x000fc6000001ff00 */
[----:B------:R-:W-:Y:S02]  /*01e0*/  IMAD.MOV R26, RZ, RZ, -R7 ;  /* 0x000000ffff1a7224 */ /* 0x000fe400078e0a07 */
[----:B0-----:R-:W-:-:S03]  /*01f0*/  IMAD.WIDE.U32 R8, R6, 0x8, R8 ;  /* 0x0000000806087825 */ /* 0x001fc600078e0008 */
[----:B------:R-:W-:-:S04]  /*0200*/  IADD3 R10, P1, PT, R8, 0x20, RZ ;  /* 0x00000020080a7810 */ /* 0x000fc80007f3e0ff */
[----:B------:R-:W-:-:S09]  /*0210*/  IADD3.X R11, PT, PT, RZ, R9, RZ, P1, !PT ;  /* 0x00000009ff0b7210 */ /* 0x000fd20000ffe4ff */
.L_x_16:
[----:B------:R-:W0:Y:S01]  /*0220*/  LDC.64 R22, c[0x0][0x388] ;  /* 0x0000e200ff167b82 */ /* 0x000e220000000a00 */
[----:B------:R-:W-:Y:S01]  /*0230*/  MOV R8, R10 ;  /* 0x0000000a00087202 */ /* 0x000fe20000000f00 */
[----:B------:R-:W-:-:S05]  /*0240*/  IMAD.MOV.U32 R9, RZ, RZ, R11 ;  /* 0x000000ffff097224 */ /* 0x000fca00078e000b */
[----:B------:R-:W2:Y:S04]  /*0250*/  LDG.E.64 R14, desc[UR4][R8.64+-0x20] ;  /* 0xffffe004080e7981 */ /* 0x000ea8000c1e1b00 */
[----:B------:R-:W3:Y:S01]  /*0260*/  LDG.E.64 R10, desc[UR4][R8.64+-0x18] ;  /* 0xffffe804080a7981 */ /* 0x000ee2000c1e1b00 */
[----:B0-----:R-:W-:-:S05]  /*0270*/  IMAD.WIDE R22, R27, 0x8, R22 ;  /* 0x000000081b167825 */ /* 0x001fca00078e0216 */
[----:B------:R-:W2:Y:S01]  /*0280*/  LDG.E.64 R12, desc[UR4][R22.64] ;  /* 0x00000004160c7981 */ /* 0x000ea2000c1e1b00 */
[----:B------:R-:W-:-:S05]  /*0290*/  IMAD.WIDE R28, R0, 0x8, R22 ;  /* 0x00000008001c7825 */ /* 0x000fca00078e0216 */
[----:B------:R-:W3:Y:S01]  /*02a0*/  LDG.E.64 R16, desc[UR4][R28.64] ;  /* 0x000000041c107981 */ /* 0x000ee2000c1e1b00 */
[C---:B------:R-:W-:Y:S01]  /*02b0*/  IMAD.WIDE R24, R0.reuse, 0x8, R28 ;  /* 0x0000000800187825 */ /* 0x040fe200078e021c */
[----:B--2---:R-:W-:Y:S02]  /*02c0*/  DFMA R18, R14, R12, R18 ;  /* 0x0000000c0e12722b */ /* 0x004fe40000000012 */
[----:B------:R-:W2:Y:S04]  /*02d0*/  LDG.E.64 R14, desc[UR4][R8.64+-0x10] ;  /* 0xfffff004080e7981 */ /* 0x000ea8000c1e1b00 */
[----:B------:R-:W2:Y:S01]  /*02e0*/  LDG.E.64 R12, desc[UR4][R24.64] ;  /* 0x00000004180c7981 */ /* 0x000ea2000c1e1b00 */
[----:B------:R-:W-:Y:S01]  /*02f0*/  IMAD.WIDE R20, R0, 0x8, R24 ;  /* 0x0000000800147825 */ /* 0x000fe200078e0218 */
[----:B---3--:R-:W-:-:S02]  /*0300*/  DFMA R16, R10, R16, R18 ;  /* 0x000000100a10722b */ /* 0x008fc40000000012 */
[----:B------:R-:W3:Y:S04]  /*0310*/  LDG.E.64 R10, desc[UR4][R8.64+-0x8] ;  /* 0xfffff804080a7981 */ /* 0x000ee8000c1e1b00 */
        /* <DEDUP_REMOVED lines=9> */
[----:B------:R-:W-:-:S03]  /*03b0*/  IMAD.WIDE R24, R0, 0x8, R28 ;  /* 0x0000000800187825 */ /* 0x000fc600078e021c */
[----:B------:R-:W4:Y:S01]  /*03c0*/  LDG.E.64 R22, desc[UR4][R8.64+0x18] ;  /* 0x0000180408167981 */ /* 0x000f22000c1e1b00 */
[----:B------:R-:W-:-:S06]  /*03d0*/  IMAD.WIDE R20, R0, 0x8, R24 ;  /* 0x0000000800147825 */ /* 0x000fcc00078e0218 */
[----:B------:R-:W4:Y:S01]  /*03e0*/  LDG.E.64 R20, desc[UR4][R20.64] ;  /* 0x0000000414147981 */ /* 0x000f22000c1e1b00 */
[----:B--2---:R-:W-:-:S03]  /*03f0*/  DFMA R14, R16, R14, R18 ;  /* 0x0000000e100e722b */ /* 0x004fc60000000012 */
[----:B------:R-:W2:Y:S04]  /*0400*/  LDG.E.64 R16, desc[UR4][R8.64+0x10] ;  /* 0x0000100408107981 */ /* 0x000ea8000c1e1b00 */
[----:B------:R-:W2:Y:S01]  /*0410*/  LDG.E.64 R18, desc[UR4][R24.64] ;  /* 0x0000000418127981 */ /* 0x000ea2000c1e1b00 */
[----:B------:R-:W-:Y:S01]  /*0420*/  IADD3 R26, PT, PT, R26, 0x8, RZ ;  /* 0x000000081a1a7810 */ /* 0x000fe20007ffe0ff */
[----:B---3--:R-:W-:-:S03]  /*0430*/  DFMA R10, R10, R12, R14 ;  /* 0x0000000c0a0a722b */ /* 0x008fc6000000000e */
[----:B------:R-:W-:Y:S02]  /*0440*/  ISETP.NE.AND P1, PT, R26, RZ, PT ;  /* 0x000000ff1a00720c */ /* 0x000fe40003f25270 */
[----:B------:R-:W-:-:S03]  /*0450*/  LEA R27, R0, R27, 0x3 ;  /* 0x0000001b001b7211 */ /* 0x000fc600078e18ff */
[----:B--2---:R-:W-:Y:S01]  /*0460*/  DFMA R18, R16, R18, R10 ;  /* 0x000000121012722b */ /* 0x004fe2000000000a */
[----:B------:R-:W-:-:S07]  /*0470*/  IADD3 R10, P2, PT, R8, 0x40, RZ ;  /* 0x00000040080a7810 */ /* 0x000fce0007f5e0ff */
[----:B----4-:R-:W-:Y:S01]  /*0480*/  DFMA R18, R22, R20, R18 ;  /* 0x000000141612722b */ /* 0x010fe20000000012 */
[----:B------:R-:W-:Y:S01]  /*0490*/  IMAD.X R11, RZ, RZ, R9, P2 ;  /* 0x000000ffff0b7224 */ /* 0x000fe200010e0609 */
[----:B------:R-:W-:Y:S09]  /*04a0*/  @P1 BRA `(.L_x_16) ;  /* 0xfffffffc005c1947 */ /* 0x000ff2000383ffff */
.L_x_15:
[----:B------:R-:W-:Y:S05]  /*04b0*/  @!P0 BRA `(.L_x_14) ;  /* 0x0000000000fc8947 */ /* 0x000fea0003800000 */
[----:B------:R-:W-:Y:S02]  /*04c0*/  ISETP.GE.U32.AND P1, PT, R4, 0x4, PT ;  /* 0x000000040400780c */ /* 0x000fe40003f26070 */
[----:B------:R-:W-:-:S04]  /*04d0*/  LOP3.LUT R26, R2, 0x3, RZ, 0xc0, !PT ;  /* 0x00000003021a7812 */ /* 0x000fc800078ec0ff */
[----:B------:R-:W-:-:S07]  /*04e0*/  ISETP.NE.AND P0, PT, R26, RZ, PT ;  /* 0x000000ff1a00720c */ /* 0x000fce0003f05270 */
[----:B------:R-:W-:Y:S06]  /*04f0*/  @!P1 BRA `(.L_x_17) ;  /* 0x00000000006c9947 */ /* 0x000fec0003800000 */
[----:B------:R-:W0:Y:S01]  /*0500*/  LDC.64 R24, c[0x0][0x380] ;  /* 0x0000e000ff187b82 */ /* 0x000e220000000a00 */
[----:B------:R-:W1:Y:S01]  /*0510*/  LDCU.64 UR6, c[0x0][0x380] ;  /* 0x00007000ff0677ac */ /* 0x000e620008000a00 */
[C---:B------:R-:W-:Y:S01]  /*0520*/  IMAD.IADD R9, R6.reuse, 0x1, R7 ;  /* 0x0000000106097824 */ /* 0x040fe200078e0207 */
[----:B------:R-:W-:Y:S01]  /*0530*/  IADD3 R4, P1, PT, R6, R7, RZ ;  /* 0x0000000706047210 */ /* 0x000fe20007f3e0ff */
[----:B------:R-:W-:-:S04]  /*0540*/  IMAD R13, R7, R0, R5 ;  /* 0x00000000070d7224 */ /* 0x000fc800078e0205 */
[----:B------:R-:W2:Y:S01]  /*0550*/  LDC.64 R10, c[0x0][0x388] ;  /* 0x0000e200ff0a7b82 */ /* 0x000ea20000000a00 */
[----:B0-----:R-:W-:-:S06]  /*0560*/  IMAD.WIDE.U32 R24, R9, 0x8, R24 ;  /* 0x0000000809187825 */ /* 0x001fcc00078e0018 */
[----:B------:R-:W3:Y:S01]  /*0570*/  LDG.E.64 R24, desc[UR4][R24.64] ;  /* 0x0000000418187981 */ /* 0x000ee2000c1e1b00 */
[----:B--2---:R-:W-:Y:S01]  /*0580*/  IMAD.WIDE R10, R13, 0x8, R10 ;  /* 0x000000080d0a7825 */ /* 0x004fe200078e020a */
[----:B------:R-:W-:Y:S02]  /*0590*/  IADD3.X R13, PT, PT, RZ, RZ, RZ, P1, !PT ;  /* 0x000000ffff0d7210 */ /* 0x000fe40000ffe4ff */
[----:B-1----:R-:W-:Y:S02]  /*05a0*/  LEA R28, P1, R4, UR6, 0x3 ;  /* 0x00000006041c7c11 */ /* 0x002fe4000f8218ff */
[----:B------:R-:W3:Y:S01]  /*05b0*/  LDG.E.64 R8, desc[UR4][R10.64] ;  /* 0x000000040a087981 */ /* 0x000ee2000c1e1b00 */
[----:B------:R-:W-:Y:S01]  /*05c0*/  IMAD.WIDE R14, R0, 0x8, R10 ;  /* 0x00000008000e7825 */ /* 0x000fe200078e020a */
[----:B------:R-:W-:-:S05]  /*05d0*/  LEA.HI.X R29, R4, UR7, R13, 0x3, P1 ;  /* 0x00000007041d7c11 */ /* 0x000fca00088f1c0d */
[----:B------:R-:W2:Y:S01]  /*05e0*/  LDG.E.64 R12, desc[UR4][R28.64+0x8] ;  /* 0x000008041c0c7981 */ /* 0x000ea2000c1e1b00 */
[----:B------:R-:W-:-:S03]  /*05f0*/  IMAD.WIDE R20, R0, 0x8, R14 ;  /* 0x0000000800147825 */ /* 0x000fc600078e020e */
[----:B------:R-:W2:Y:S04]  /*0600*/  LDG.E.64 R10, desc[UR4][R14.64] ;  /* 0x000000040e0a7981 */ /* 0x000ea8000c1e1b00 */
[----:B------:R-:W4:Y:S01]  /*0610*/  LDG.E.64 R16, desc[UR4][R20.64] ;  /* 0x0000000414107981 */ /* 0x000f22000c1e1b00 */
[----:B------:R-:W-:-:S03]  /*0620*/  IMAD.WIDE R22, R0, 0x8, R20 ;  /* 0x0000000800167825 */ /* 0x000fc600078e0214 */
[----:B------:R-:W4:Y:S04]  /*0630*/  LDG.E.64 R14, desc[UR4][R28.64+0x10] ;  /* 0x000010041c0e7981 */ /* 0x000f28000c1e1b00 */
[----:B------:R-:W5:Y:S04]  /*0640*/  LDG.E.64 R20, desc[UR4][R28.64+0x18] ;  /* 0x000018041c147981 */ /* 0x000f68000c1e1b00 */
[----:B------:R-:W5:Y:S01]  /*0650*/  LDG.E.64 R22, desc[UR4][R22.64] ;  /* 0x0000000416167981 */ /* 0x000f62000c1e1b00 */
[----:B------:R-:W-:Y:S01]  /*0660*/  VIADD R7, R7, 0x4 ;  /* 0x0000000407077836 */ /* 0x000fe20000000000 */
[----:B---3--:R-:W-:-:S08]  /*0670*/  DFMA R8, R24, R8, R18 ;  /* 0x000000081808722b */ /* 0x008fd00000000012 */
[----:B--2---:R-:W-:-:S08]  /*0680*/  DFMA R8, R12, R10, R8 ;  /* 0x0000000a0c08722b */ /* 0x004fd00000000008 */
[----:B----4-:R-:W-:-:S08]  /*0690*/  DFMA R8, R14, R16, R8 ;  /* 0x000000100e08722b */ /* 0x010fd00000000008 */
[----:B-----5:R-:W-:-:S11]  /*06a0*/  DFMA R18, R20, R22, R8 ;  /* 0x000000161412722b */ /* 0x020fd60000000008 */
.L_x_17:
[----:B------:R-:W-:Y:S05]  /*06b0*/  @!P0 BRA `(.L_x_14) ;  /* 0x00000000007c8947 */ /* 0x000fea0003800000 */
[----:B------:R-:W-:Y:S01]  /*06c0*/  ISETP.NE.AND P1, PT, R26, 0x1, PT ;  /* 0x000000011a00780c */ /* 0x000fe20003f25270 */
[----:B------:R-:W0:Y:S01]  /*06d0*/  LDC.64 R12, c[0x0][0x380] ;  /* 0x0000e000ff0c7b82 */ /* 0x000e220000000a00 */
[----:B------:R-:W-:-:S04]  /*06e0*/  LOP3.LUT R2, R2, 0x1, RZ, 0xc0, !PT ;  /* 0x0000000102027812 */ /* 0x000fc800078ec0ff */
[----:B------:R-:W-:-:S03]  /*06f0*/  ISETP.NE.U32.AND P0, PT, R2, 0x1, PT ;  /* 0x000000010200780c */ /* 0x000fc60003f05070 */
[----:B------:R-:W1:Y:S04]  /*0700*/  LDC.64 R20, c[0x0][0x388] ;  /* 0x0000e200ff147b82 */ /* 0x000e680000000a00 */
[CC--:B------:R-:W-:Y:S01]  /*0710*/  @P1 IADD3 R17, PT, PT, R6.reuse, R7.reuse, RZ ;  /* 0x0000000706111210 */ /* 0x0c0fe20007ffe0ff */
[C---:B------:R-:W-:Y:S01]  /*0720*/  @P1 IMAD R23, R7.reuse, R0, R5 ;  /* 0x0000000007171224 */ /* 0x040fe200078e0205 */
[----:B------:R-:W-:Y:S01]  /*0730*/  @P1 IADD3 R2, P2, PT, R6, R7, RZ ;  /* 0x0000000706021210 */ /* 0x000fe20007f5e0ff */
[----:B------:R-:W-:Y:S01]  /*0740*/  @P1 VIADD R7, R7, 0x2 ;  /* 0x0000000207071836 */ /* 0x000fe20000000000 */
[----:B------:R-:W2:Y:S02]  /*0750*/  @P1 LDC.64 R8, c[0x0][0x380] ;  /* 0x0000e000ff081b82 */ /* 0x000ea40000000a00 */
[----:B------:R-:W-:-:S06]  /*0760*/  @P1 IADD3.X R4, PT, PT, RZ, RZ, RZ, P2, !PT ;  /* 0x000000ffff041210 */ /* 0x000fcc00017fe4ff */
[----:B------:R-:W3:Y:S01]  /*0770*/  LDC.64 R14, c[0x0][0x380] ;  /* 0x0000e000ff0e7b82 */ /* 0x000ee20000000a00 */
[----:B0-----:R-:W-:-:S07]  /*0780*/  @P1 IMAD.WIDE.U32 R16, R17, 0x8, R12 ;  /* 0x0000000811101825 */ /* 0x001fce00078e000c */
[----:B------:R-:W0:Y:S01]  /*0790*/  LDC.64 R10, c[0x0][0x388] ;  /* 0x0000e200ff0a7b82 */ /* 0x000e220000000a00 */
[----:B-1----:R-:W-:Y:S01]  /*07a0*/  @P1 IMAD.WIDE R20, R23, 0x8, R20 ;  /* 0x0000000817141825 */ /* 0x002fe200078e0214 */
[----:B------:R-:W4:Y:S04]  /*07b0*/  @P1 LDG.E.64 R16, desc[UR4][R16.64] ;  /* 0x0000000410101981 */ /* 0x000f28000c1e1b00 */
[----:B------:R-:W4:Y:S01]  /*07c0*/  @P1 LDG.E.64 R12, desc[UR4][R20.64] ;  /* 0x00000004140c1981 */ /* 0x000f22000c1e1b00 */
[----:B--2---:R-:W-:Y:S01]  /*07d0*/  @P1 LEA R8, P2, R2, R8, 0x3 ;  /* 0x0000000802081211 */ /* 0x004fe200078418ff */
[----:B------:R-:W-:-:S03]  /*07e0*/  @P1 IMAD.WIDE R22, R0, 0x8, R20 ;  /* 0x0000000800161825 */ /* 0x000fc600078e0214 */
[----:B------:R-:W-:Y:S01]  /*07f0*/  @P1 LEA.HI.X R9, R2, R9, R4, 0x3, P2 ;  /* 0x0000000902091211 */ /* 0x000fe200010f1c04 */
[----:B------:R-:W-:Y:S01]  /*0800*/  @!P0 IMAD R27, R7, R0, R5 ;  /* 0x00000000071b8224 */ /* 0x000fe200078e0205 */
[----:B------:R-:W-:Y:S02]  /*0810*/  @!P0 IADD3 R25, PT, PT, R6, R7, RZ ;  /* 0x0000000706198210 */ /* 0x000fe40007ffe0ff */
[----:B------:R-:W2:Y:S04]  /*0820*/  @P1 LDG.E.64 R6, desc[UR4][R22.64] ;  /* 0x0000000416061981 */ /* 0x000ea8000c1e1b00 */
[----:B------:R-:W2:Y:S01]  /*0830*/  @P1 LDG.E.64 R8, desc[UR4][R8.64+0x8] ;  /* 0x0000080408081981 */ /* 0x000ea2000c1e1b00 */
[----:B---3--:R-:W-:-:S04]  /*0840*/  @!P0 IMAD.WIDE.U32 R14, R25, 0x8, R14 ;  /* 0x00000008190e8825 */ /* 0x008fc800078e000e */
[----:B0-----:R-:W-:Y:S02]  /*0850*/  @!P0 IMAD.WIDE R10, R27, 0x8, R10 ;  /* 0x000000081b0a8825 */ /* 0x001fe400078e020a */
[----:B------:R-:W3:Y:S04]  /*0860*/  @!P0 LDG.E.64 R14, desc[UR4][R14.64] ;  /* 0x000000040e0e8981 */ /* 0x000ee8000c1e1b00 */
[----:B------:R-:W3:Y:S01]  /*0870*/  @!P0 LDG.E.64 R10, desc[UR4][R10.64] ;  /* 0x000000040a0a8981 */ /* 0x000ee2000c1e1b00 */
[----:B----4-:R-:W-:-:S08]  /*0880*/  @P1 DFMA R12, R16, R12, R18 ;  /* 0x0000000c100c122b */ /* 0x010fd00000000012 */
[----:B--2---:R-:W-:-:S08]  /*0890*/  @P1 DFMA R18, R8, R6, R12 ;  /* 0x000000060812122b */ /* 0x004fd0000000000c */
[----:B---3--:R-:W-:-:S11]  /*08a0*/  @!P0 DFMA R18, R14, R10, R18 ;  /* 0x0000000a0e12822b */ /* 0x008fd60000000012 */
.L_x_14:
[----:B------:R-:W0:Y:S01]  /*08b0*/  LDC.64 R6, c[0x0][0x390] ;  /* 0x0000e400ff067b82 */ /* 0x000e220000000a00 */
[----:B------:R-:W-:-:S04]  /*08c0*/  IMAD R3, R3, R0, R5 ;  /* 0x0000000003037224 */ /* 0x000fc800078e0205 */
[----:B0-----:R-:W-:-:S05]  /*08d0*/  IMAD.WIDE R2, R3, 0x8, R6 ;  /* 0x0000000803027825 */ /* 0x001fca00078e0206 */
[----:B------:R-:W-:Y:S01]  /*08e0*/  STG.E.64 desc[UR4][R2.64], R18 ;  /* 0x0000001202007986 */ /* 0x000fe2000c101b04 */
[----:B------:R-:W-:Y:S05]  /*08f0*/  EXIT ;  /* 0x000000000000794d */ /* 0x000fea0003800000 */
.L_x_18:
        /* <DEDUP_REMOVED lines=16> */
.L_x_38:


//--------------------- .text._Z9transposePdS_ii  --------------------------
	.section	.text._Z9transposePdS_ii,"ax",@progbits
	.align	128
        .global         _Z9transposePdS_ii
        .type           _Z9transposePdS_ii,@function
        .size           _Z9transposePdS_ii,(.L_x_39 - _Z9transposePdS_ii)
        .other          _Z9transposePdS_ii,@"STO_CUDA_ENTRY STV_DEFAULT"
_Z9transposePdS_ii:
.text._Z9transposePdS_ii:
[----:B------:R-:W-:Y:S01]  /*0000*/  LDC R1, c[0x0][0x37c] ;  /* 0x0000df00ff017b82 */ /* 0x000fe20000000800 */
[----:B------:R-:W0:Y:S07]  /*0010*/  S2R R2, SR_TID.Y ;  /* 0x0000000000027919 */ /* 0x000e2e0000002200 */
[----:B------:R-:W1:Y:S01]  /*0020*/  LDC R0, c[0x0][0x360] ;  /* 0x0000d800ff007b82 */ /* 0x000e620000000800 */
[----:B------:R-:W2:Y:S01]  /*0030*/  LDCU.64 UR6, c[0x0][0x390] ;  /* 0x00007200ff0677ac */ /* 0x000ea20008000a00 */
[----:B------:R-:W1:Y:S06]  /*0040*/  S2R R3, SR_TID.X ;  /* 0x0000000000037919 */ /* 0x000e6c0000002100 */
[----:B------:R-:W0:Y:S08]  /*0050*/  S2UR UR5, SR_CTAID.Y ;  /* 0x00000000000579c3 */ /* 0x000e300000002600 */
[----:B------:R-:W0:Y:S08]  /*0060*/  LDC R7, c[0x0][0x364] ;  /* 0x0000d900ff077b82 */ /* 0x000e300000000800 */
[----:B------:R-:W1:Y:S01]  /*0070*/  S2UR UR4, SR_CTAID.X ;  /* 0x00000000000479c3 */ /* 0x000e620000002500 */
[----:B0-----:R-:W-:-:S05]  /*0080*/  IMAD R7, R7, UR5, R2 ;  /* 0x0000000507077c24 */ /* 0x001fca000f8e0202 */
[----:B--2---:R-:W-:Y:S01]  /*0090*/  ISETP.GE.AND P0, PT, R7, UR6, PT ;  /* 0x0000000607007c0c */ /* 0x004fe2000bf06270 */
[----:B-1----:R-:W-:-:S05]  /*00a0*/  IMAD R0, R0, UR4, R3 ;  /* 0x0000000400007c24 */ /* 0x002fca000f8e0203 */
[----:B------:R-:W-:-:S13]  /*00b0*/  ISETP.GE.OR P0, PT, R0, UR7, P0 ;  /* 0x0000000700007c0c */ /* 0x000fda0008706670 */
[----:B------:R-:W-:Y:S05]  /*00c0*/  @P0 EXIT ;  /* 0x000000000000094d */ /* 0x000fea0003800000 */
[----:B------:R-:W0:Y:S01]  /*00d0*/  LDC.64 R2, c[0x0][0x380] ;  /* 0x0000e000ff027b82 */ /* 0x000e220000000a00 */
[----:B------:R-:W1:Y:S01]  /*00e0*/  LDCU.64 UR4, c[0x0][0x358] ;  /* 0x00006b00ff0477ac */ /* 0x000e620008000a00 */
[----:B------:R-:W-:-:S04]  /*00f0*/  IMAD R5, R7, UR7, R0 ;  /* 0x0000000707057c24 */ /* 0x000fc8000f8e0200 */
[----:B0-----:R-:W-:Y:S02]  /*0100*/  IMAD.WIDE R2, R5, 0x8, R2 ;  /* 0x0000000805027825 */ /* 0x001fe400078e0202 */
[----:B------:R-:W0:Y:S04]  /*0110*/  LDC.64 R4, c[0x0][0x388] ;  /* 0x0000e200ff047b82 */ /* 0x000e280000000a00 */
[----:B-1----:R-:W2:Y:S01]  /*0120*/  LDG.E.64 R2, desc[UR4][R2.64] ;  /* 0x0000000402027981 */ /* 0x002ea2000c1e1b00 */
[----:B------:R-:W-:-:S04]  /*0130*/  IMAD R7, R0, UR6, R7 ;  /* 0x0000000600077c24 */ /* 0x000fc8000f8e0207 */
[----:B0-----:R-:W-:-:S05]  /*0140*/  IMAD.WIDE R4, R7, 0x8, R4 ;  /* 0x0000000807047825 */ /* 0x001fca00078e0204 */
[----:B--2---:R-:W-:Y:S01]  /*0150*/  STG.E.64 desc[UR4][R4.64], R2 ;  /* 0x0000000204007986 */ /* 0x004fe2000c101b04 */
[----:B------:R-:W-:Y:S05]  /*0160*/  EXIT ;  /* 0x000000000000794d */ /* 0x000fea0003800000 */
.L_x_19:
        /* <DEDUP_REMOVED lines=9> */
.L_x_39:


//--------------------- .text._Z11vandermondePdS_ii --------------------------
	.section	.text._Z11vandermondePdS_ii,"ax",@progbits
	.align	128
        .global         _Z11vandermondePdS_ii
        .type           _Z11vandermondePdS_ii,@function
        .size           _Z11vandermondePdS_ii,(.L_x_33 - _Z11vandermondePdS_ii)
        .other          _Z11vandermondePdS_ii,@"STO_CUDA_ENTRY STV_DEFAULT"
_Z11vandermondePdS_ii:
.text._Z11vandermondePdS_ii:
[----:B------:R-:W-:Y:S01]  /*0000*/  LDC R1, c[0x0][0x37c] ;  /* 0x0000df00ff017b82 */ /* 0x000fe20000000800 */
[----:B------:R-:W0:Y:S07]  /*0010*/  S2R R3, SR_TID.Y ;  /* 0x0000000000037919 */ /* 0x000e2e0000002200 */
[----:B------:R-:W0:Y:S01]  /*0020*/  S2UR UR4, SR_CTAID.Y ;  /* 0x00000000000479c3 */ /* 0x000e220000002600 */
[----:B------:R-:W1:Y:S07]  /*0030*/  S2R R2, SR_TID.X ;  /* 0x0000000000027919 */ /* 0x000e6e0000002100 */
[----:B------:R-:W0:Y:S08]  /*0040*/  LDC R0, c[0x0][0x364] ;  /* 0x0000d900ff007b82 */ /* 0x000e300000000800 */
[----:B------:R-:W1:Y:S08]  /*0050*/  S2UR UR5, SR_CTAID.X ;  /* 0x00000000000579c3 */ /* 0x000e700000002500 */
[----:B------:R-:W1:Y:S08]  /*0060*/  LDC R27, c[0x0][0x360] ;  /* 0x0000d800ff1b7b82 */ /* 0x000e700000000800 */
[----:B------:R-:W2:Y:S01]  /*0070*/  LDC.64 R8, c[0x0][0x390] ;  /* 0x0000e400ff087b82 */ /* 0x000ea20000000a00 */
[----:B0-----:R-:W-:-:S02]  /*0080*/  IMAD R0, R0, UR4, R3 ;  /* 0x0000000400007c24 */ /* 0x001fc4000f8e0203 */
[----:B-1----:R-:W-:-:S03]  /*0090*/  IMAD R27, R27, UR5, R2 ;  /* 0x000000051b1b7c24 */ /* 0x002fc6000f8e0202 */
[----:B--2---:R-:W-:-:S04]  /*00a0*/  ISETP.GE.AND P0, PT, R0, R9, PT ;  /* 0x000000090000720c */ /* 0x004fc80003f06270 */
[----:B------:R-:W-:-:S13]  /*00b0*/  ISETP.GT.OR P0, PT, R27, R8, P0 ;  /* 0x000000081b00720c */ /* 0x000fda0000704670 */
[----:B------:R-:W-:Y:S05]  /*00c0*/  @P0 EXIT ;  /* 0x000000000000094d */ /* 0x000fea0003800000 */
[----:B------:R-:W0:Y:S01]  /*00d0*/  LDC.64 R6, c[0x0][0x380] ;  /* 0x0000e000ff067b82 */ /* 0x000e220000000a00 */
[----:B------:R-:W1:Y:S01]  /*00e0*/  LDCU.64 UR4, c[0x0][0x358] ;  /* 0x00006b00ff0477ac */ /* 0x000e620008000a00 */
[----:B0-----:R-:W-:-:S06]  /*00f0*/  IMAD.WIDE.U32 R6, R0, 0x8, R6 ;  /* 0x0000000800067825 */ /* 0x001fcc00078e0006 */
[----:B-1----:R-:W2:Y:S01]  /*0100*/  LDG.E.64 R6, desc[UR4][R6.64] ;  /* 0x0000000406067981 */ /* 0x002ea2000c1e1b00 */
[----:B------:R-:W-:Y:S01]  /*0110*/  VIADD R4, R8, 0x1 ;  /* 0x0000000108047836 */ /* 0x000fe20000000000 */
[----:B------:R-:W-:Y:S01]  /*0120*/  ISETP.GE.AND P2, PT, R27, RZ, PT ;  /* 0x000000ff1b00720c */ /* 0x000fe20003f46270 */
[----:B------:R-:W-:Y:S01]  /*0130*/  IMAD R0, R0, R8, R0 ;  /* 0x0000000800007224 */ /* 0x000fe200078e0200 */
[----:B------:R-:W-:Y:S02]  /*0140*/  BSSY.RECONVERGENT B0, `(.L_x_20) ;  /* 0x0000023000007945 */ /* 0x000fe40003800200 */
[-C--:B------:R-:W-:Y:S02]  /*0150*/  IABS R9, R4.reuse ;  /* 0x0000000400097213 */ /* 0x080fe40000000000 */
[----:B------:R-:W-:Y:S02]  /*0160*/  IABS R12, R4 ;  /* 0x00000004000c7213 */ /* 0x000fe40000000000 */
[----:B------:R-:W0:Y:S08]  /*0170*/  I2F.RP R5, R9 ;  /* 0x0000000900057306 */ /* 0x000e300000209400 */
[----:B0-----:R-:W0:Y:S02]  /*0180*/  MUFU.RCP R5, R5 ;  /* 0x0000000500057308 */ /* 0x001e240000001000 */
[----:B0-----:R-:W-:-:S02]  /*0190*/  VIADD R2, R5, 0xffffffe ;  /* 0x0ffffffe05027836 */ /* 0x001fc40000000000 */
[----:B------:R-:W-:-:S04]  /*01a0*/  IMAD.MOV R5, RZ, RZ, -R12 ;  /* 0x000000ffff057224 */ /* 0x000fc800078e0a0c */
[----:B------:R0:W1:Y:S02]  /*01b0*/  F2I.FTZ.U32.TRUNC.NTZ R3, R2 ;  /* 0x0000000200037305 */ /* 0x000064000021f000 */
[----:B0-----:R-:W-:Y:S02]  /*01c0*/  IMAD.MOV.U32 R2, RZ, RZ, RZ ;  /* 0x000000ffff027224 */ /* 0x001fe400078e00ff */
[----:B-1----:R-:W-:-:S04]  /*01d0*/  IMAD.MOV R10, RZ, RZ, -R3 ;  /* 0x000000ffff0a7224 */ /* 0x002fc800078e0a03 */
[----:B------:R-:W-:Y:S01]  /*01e0*/  IMAD R11, R10, R9, RZ ;  /* 0x000000090a0b7224 */ /* 0x000fe200078e02ff */
[----:B------:R-:W-:Y:S01]  /*01f0*/  IABS R10, R27 ;  /* 0x0000001b000a7213 */ /* 0x000fe20000000000 */
[----:B------:R-:W-:Y:S01]  /*0200*/  IMAD.IADD R27, R27, 0x1, R0 ;  /* 0x000000011b1b7824 */ /* 0x000fe200078e0200 */
[----:B------:R-:W-:Y:S01]  /*0210*/  MOV R0, 0x370 ;  /* 0x0000037000007802 */ /* 0x000fe20000000f00 */
[----:B------:R-:W-:-:S06]  /*0220*/  IMAD.HI.U32 R3, R3, R11, R2 ;  /* 0x0000000b03037227 */ /* 0x000fcc00078e0002 */
[----:B------:R-:W-:-:S04]  /*0230*/  IMAD.HI.U32 R3, R3, R10, RZ ;  /* 0x0000000a03037227 */ /* 0x000fc800078e00ff */
[----:B------:R-:W-:-:S05]  /*0240*/  IMAD R2, R3, R5, R10 ;  /* 0x0000000503027224 */ /* 0x000fca00078e020a */
[----:B------:R-:W-:-:S13]  /*0250*/  ISETP.GT.U32.AND P0, PT, R9, R2, PT ;  /* 0x000000020900720c */ /* 0x000fda0003f04070 */
[----:B------:R-:W-:Y:S01]  /*0260*/  @!P0 IMAD.IADD R2, R2, 0x1, -R9 ;  /* 0x0000000102028824 */ /* 0x000fe200078e0a09 */
[----:B------:R-:W-:-:S04]  /*0270*/  ISETP.NE.AND P0, PT, R4, RZ, PT ;  /* 0x000000ff0400720c */ /* 0x000fc80003f05270 */
[----:B------:R-:W-:-:S13]  /*0280*/  ISETP.GT.U32.AND P1, PT, R9, R2, PT ;  /* 0x000000020900720c */ /* 0x000fda0003f24070 */
[----:B------:R-:W-:-:S04]  /*0290*/  @!P1 IMAD.IADD R2, R2, 0x1, -R9 ;  /* 0x0000000102029824 */ /* 0x000fc800078e0a09 */
[----:B------:R-:W-:Y:S01]  /*02a0*/  @!P2 IMAD.MOV R2, RZ, RZ, -R2 ;  /* 0x000000ffff02a224 */ /* 0x000fe200078e0a02 */
[----:B------:R-:W-:-:S04]  /*02b0*/  @!P0 LOP3.LUT R2, RZ, R4, RZ, 0x33, !PT ;  /* 0x00000004ff028212 */ /* 0x000fc800078e33ff */
[----:B------:R-:W0:Y:S02]  /*02c0*/  I2F.F64 R4, R2 ;  /* 0x0000000200047312 */ /* 0x000e240000201c00 */
[----:B0-----:R-:W-:-:S04]  /*02d0*/  SHF.R.U32.HI R3, RZ, 0x14, R5 ;  /* 0x00000014ff037819 */ /* 0x001fc80000011605 */
[----:B------:R-:W-:-:S05]  /*02e0*/  LOP3.LUT R3, R3, 0x7ff, RZ, 0xc0, !PT ;  /* 0x000007ff03037812 */ /* 0x000fca00078ec0ff */
[----:B------:R-:W-:-:S05]  /*02f0*/  VIADD R9, R3, 0xfffffc0c ;  /* 0xfffffc0c03097836 */ /* 0x000fca0000000000 */
[CC--:B------:R-:W-:Y:S02]  /*0300*/  SHF.L.U32 R3, R4.reuse, R9.reuse, RZ ;  /* 0x0000000904037219 */ /* 0x0c0fe400000006ff */
[----:B------:R-:W-:Y:S02]  /*0310*/  SHF.L.U64.HI R26, R4, R9, R5 ;  /* 0x00000009041a7219 */ /* 0x000fe40000010205 */
[----:B------:R-:W-:-:S04]  /*0320*/  ISETP.NE.U32.AND P0, PT, R3, RZ, PT ;  /* 0x000000ff0300720c */ /* 0x000fc80003f05070 */
[----:B------:R-:W-:-:S04]  /*0330*/  ISETP.NE.AND.EX P0, PT, R26, -0x80000000, PT, P0 ;  /* 0x800000001a00780c */ /* 0x000fc80003f05300 */
[----:B------:R-:W-:Y:S01]  /*0340*/  PLOP3.LUT P0, PT, P0, PT, PT, 0x8, 0x80 ;  /* 0x000000000080781c */ /* 0x000fe2000070e170 */
[----:B--2---:R-:W-:-:S12]  /*0350*/  DADD R20, -RZ, |R6| ;  /* 0x00000000ff147229 */ /* 0x004fd80000000506 */
[----:B------:R-:W-:Y:S05]  /*0360*/  CALL.REL.NOINC `($_Z11vandermondePdS_ii$__internal_accurate_pow) ;  /* 0x0000000000bc7944 */ /* 0x000fea0003c00000 */
[----:B------:R-:W-:Y:S05]  /*0370*/  BSYNC.RECONVERGENT B0 ;  /* 0x0000000000007941 */ /* 0x000fea0003800200 */
.L_x_20:
[----:B------:R-:W-:Y:S01]  /*0380*/  DSETP.NEU.AND P2, PT, R6, RZ, PT ;  /* 0x000000ff0600722a */ /* 0x000fe20003f4d000 */
[----:B------:R-:W-:Y:S01]  /*0390*/  IMAD.MOV.U32 R8, RZ, RZ, R13 ;  /* 0x000000ffff087224 */ /* 0x000fe200078e000d */
[----:B------:R-:W-:Y:S01]  /*03a0*/  BSSY.RECONVERGENT B0, `(.L_x_21) ;  /* 0x0000021000007945 */ /* 0x000fe20003800200 */
[----:B------:R-:W-:-:S03]  /*03b0*/  IMAD.MOV.U32 R9, RZ, RZ, R16 ;  /* 0x000000ffff097224 */ /* 0x000fc600078e0010 */
[----:B------:R-:W-:-:S03]  /*03c0*/  ISETP.GE.OR P3, PT, R5, RZ, P2 ;  /* 0x000000ff0500720c */ /* 0x000fc60001766670 */
[----:B------:R-:W-:Y:S02]  /*03d0*/  DADD R10, -RZ, -R8 ;  /* 0x00000000ff0a7229 */ /* 0x000fe40000000908 */
[----:B------:R-:W-:-:S03]  /*03e0*/  DADD R8, R6, R4 ;  /* 0x0000000006087229 */ /* 0x000fc60000000004 */
[----:B------:R-:W-:-:S04]  /*03f0*/  @!P2 ISETP.NE.U32.AND P1, PT, R3, RZ, PT ;  /* 0x000000ff0300a20c */ /* 0x000fc80003f25070 */
[----:B------:R-:W-:Y:S02]  /*0400*/  @!P2 ISETP.NE.AND.EX P1, PT, R26, -0x80000000, PT, P1 ;  /* 0x800000001a00a80c */ /* 0x000fe40003f25310 */
[----:B------:R-:W-:Y:S02]  /*0410*/  FSEL R0, R10, R13, P0 ;  /* 0x0000000d0a007208 */ /* 0x000fe40000000000 */
[----:B------:R-:W-:Y:S02]  /*0420*/  LOP3.LUT R8, R9, 0x7ff00000, RZ, 0xc0, !PT ;  /* 0x7ff0000009087812 */ /* 0x000fe400078ec0ff */
[----:B------:R-:W-:Y:S02]  /*0430*/  FSEL R11, R11, R16, P0 ;  /* 0x000000100b0b7208 */ /* 0x000fe40000000000 */
[----:B------:R-:W-:-:S05]  /*0440*/  ISETP.NE.AND P4, PT, R8, 0x7ff00000, PT ;  /* 0x7ff000000800780c */ /* 0x000fca0003f85270 */
[----:B------:R-:W-:Y:S01]  /*0450*/  @!P2 DSETP.NEU.AND P0, PT, |R4|, 0.5, !P1 ;  /* 0x3fe000000400a42a */ /* 0x000fe20004f0d200 */
[----:B------:R-:W-:-:S04]  /*0460*/  ISETP.GE.AND P1, PT, R7, RZ, PT ;  /* 0x000000ff0700720c */ /* 0x000fc80003f26270 */
[----:B------:R-:W-:Y:S01]  /*0470*/  FSEL R8, R0, R13, !P1 ;  /* 0x0000000d00087208 */ /* 0x000fe20004800000 */
[----:B------:R-:W-:Y:S01]  /*0480*/  @!P2 IMAD.MOV.U32 R8, RZ, RZ, RZ ;  /* 0x000000ffff08a224 */ /* 0x000fe200078e00ff */
[----:B------:R-:W-:Y:S02]  /*0490*/  @!P2 SEL R3, R7, RZ, P0 ;  /* 0x000000ff0703a207 */ /* 0x000fe40000000000 */
[----:B------:R-:W-:Y:S02]  /*04a0*/  FSEL R9, R11, R16, !P1 ;  /* 0x000000100b097208 */ /* 0x000fe40004800000 */
[----:B------:R-:W-:-:S05]  /*04b0*/  @!P3 LOP3.LUT R3, R3, 0x7ff00000, RZ, 0xfc, !PT ;  /* 0x7ff000000303b812 */ /* 0x000fca00078efcff */
[----:B------:R-:W-:Y:S01]  /*04c0*/  @!P2 IMAD.MOV.U32 R9, RZ, RZ, R3 ;  /* 0x000000ffff09a224 */ /* 0x000fe200078e0003 */
[----:B------:R-:W-:Y:S06]  /*04d0*/  @P4 BRA `(.L_x_22) ;  /* 0x0000000000344947 */ /* 0x000fec0003800000 */
[----:B------:R-:W-:-:S14]  /*04e0*/  DSETP.NAN.AND P2, PT, R6, R6, PT ;  /* 0x000000060600722a */ /* 0x000fdc0003f48000 */
[----:B------:R-:W-:Y:S01]  /*04f0*/  @P2 DADD R8, R6, R4 ;  /* 0x0000000006082229 */ /* 0x000fe20000000004 */
[----:B------:R-:W-:Y:S10]  /*0500*/  @P2 BRA `(.L_x_22) ;  /* 0x0000000000282947 */ /* 0x000ff40003800000 */
[----:B------:R-:W-:-:S14]  /*0510*/  DSETP.NEU.AND P2, PT, |R6|, +INF , PT ;  /* 0x7ff000000600742a */ /* 0x000fdc0003f4d200 */
[----:B------:R-:W-:Y:S05]  /*0520*/  @P2 BRA `(.L_x_22) ;  /* 0x0000000000202947 */ /* 0x000fea0003800000 */
[C---:B------:R-:W-:Y:S01]  /*0530*/  ISETP.GE.AND P2, PT, R5.reuse, RZ, PT ;  /* 0x000000ff0500720c */ /* 0x040fe20003f46270 */
[----:B------:R-:W-:Y:S01]  /*0540*/  IMAD.MOV.U32 R8, RZ, RZ, RZ ;  /* 0x000000ffff087224 */ /* 0x000fe200078e00ff */
[----:B------:R-:W-:Y:S02]  /*0550*/  LOP3.LUT R4, R5, 0x7fffffff, RZ, 0xc0, !PT ;  /* 0x7fffffff05047812 */ /* 0x000fe400078ec0ff */
[----:B------:R-:W-:Y:S02]  /*0560*/  SEL R9, RZ, 0x7ff00000, !P2 ;  /* 0x7ff00000ff097807 */ /* 0x000fe40005000000 */
[----:B------:R-:W-:-:S03]  /*0570*/  ISETP.NE.AND P2, PT, R4, 0x3fe00000, PT ;  /* 0x3fe000000400780c */ /* 0x000fc60003f45270 */
[----:B------:R-:W-:-:S05]  /*0580*/  VIADD R0, R9, 0x80000000 ;  /* 0x8000000009007836 */ /* 0x000fca0000000000 */
[----:B------:R-:W-:-:S04]  /*0590*/  SEL R0, R0, R9, P2 ;  /* 0x0000000900007207 */ /* 0x000fc80001000000 */
[----:B------:R-:W-:-:S07]  /*05a0*/  @!P1 SEL R9, R0, R9, P0 ;  /* 0x0000000900099207 */ /* 0x000fce0000000000 */
.L_x_22:
[----:B------:R-:W-:Y:S05]  /*05b0*/  BSYNC.RECONVERGENT B0 ;  /* 0x0000000000007941 */ /* 0x000fea0003800200 */
.L_x_21:
[----:B------:R-:W0:Y:S01]  /*05c0*/  LDC.64 R10, c[0x0][0x388] ;  /* 0x0000e200ff0a7b82 */ /* 0x000e220000000a00 */
[----:B------:R-:W-:Y:S01]  /*05d0*/  ISETP.NE.AND P1, PT, R2, RZ, PT ;  /* 0x000000ff0200720c */ /* 0x000fe20003f25270 */
[----:B------:R-:W-:-:S03]  /*05e0*/  DSETP.NEU.AND P0, PT, R6, 1, PT ;  /* 0x3ff000000600742a */ /* 0x000fc60003f0d000 */
[----:B------:R-:W-:Y:S02]  /*05f0*/  FSEL R4, R8, RZ, P1 ;  /* 0x000000ff08047208 */ /* 0x000fe40000800000 */
[----:B------:R-:W-:Y:S02]  /*0600*/  FSEL R8, R9, 1.875, P1 ;  /* 0x3ff0000009087808 */ /* 0x000fe40000800000 */
[----:B------:R-:W-:Y:S02]  /*0610*/  FSEL R4, R4, RZ, P0 ;  /* 0x000000ff04047208 */ /* 0x000fe40000000000 */
[----:B------:R-:W-:Y:S01]  /*0620*/  FSEL R5, R8, 1.875, P0 ;  /* 0x3ff0000008057808 */ /* 0x000fe20000000000 */
[----:B0-----:R-:W-:-:S05]  /*0630*/  IMAD.WIDE R2, R27, 0x8, R10 ;  /* 0x000000081b027825 */ /* 0x001fca00078e020a */
[----:B------:R-:W-:Y:S01]  /*0640*/  STG.E.64 desc[UR4][R2.64], R4 ;  /* 0x0000000402007986 */ /* 0x000fe2000c101b04 */
[----:B------:R-:W-:Y:S05]  /*0650*/  EXIT ;  /* 0x000000000000794d */ /* 0x000fea0003800000 */
        .type           $_Z11vandermondePdS_ii$__internal_accurate_pow,@function
        .size           $_Z11vandermondePdS_ii$__internal_accurate_pow,(.L_x_33 - $_Z11vandermondePdS_ii$__internal_accurate_pow)
$_Z11vandermondePdS_ii$__internal_accurate_pow:
[----:B------:R-:W-:Y:S01]  /*0660*/  ISETP.GT.U32.AND P1, PT, R21, 0xfffff, PT ;  /* 0x000fffff1500780c */ /* 0x000fe20003f24070 */
[----:B------:R-:W-:Y:S01]  /*0670*/  IMAD.MOV.U32 R10, RZ, RZ, R21 ;  /* 0x000000ffff0a7224 */ /* 0x000fe200078e0015 */
[----:B------:R-:W-:Y:S01]  /*0680*/  UMOV UR6, 0x7d2cafe2 ;  /* 0x7d2cafe200067882 */ /* 0x000fe20000000000 */
[----:B------:R-:W-:Y:S01]  /*0690*/  IMAD.MOV.U32 R12, RZ, RZ, R20 ;  /* 0x000000ffff0c7224 */ /* 0x000fe200078e0014 */
[----:B------:R-:W-:Y:S01]  /*06a0*/  UMOV UR7, 0x3eb0f5ff ;  /* 0x3eb0f5ff00077882 */ /* 0x000fe20000000000 */
[----:B------:R-:W-:Y:S01]  /*06b0*/  IMAD.MOV.U32 R16, RZ, RZ, RZ ;  /* 0x000000ffff107224 */ /* 0x000fe200078e00ff */
[----:B------:R-:W-:Y:S01]  /*06c0*/  UMOV UR8, 0x3b39803f ;  /* 0x3b39803f00087882 */ /* 0x000fe20000000000 */
[----:B------:R-:W-:Y:S01]  /*06d0*/  IMAD.MOV.U32 R18, RZ, RZ, 0x41ad3b5a ;  /* 0x41ad3b5aff127424 */ /* 0x000fe200078e00ff */
[----:B------:R-:W-:Y:S01]  /*06e0*/  UMOV UR9, 0x3c7abc9e ;  /* 0x3c7abc9e00097882 */ /* 0x000fe20000000000 */
[----:B------:R-:W-:-:S04]  /*06f0*/  IMAD.MOV.U32 R19, RZ, RZ, 0x3ed0f5d2 ;  /* 0x3ed0f5d2ff137424 */ /* 0x000fc800078e00ff */
[----:B------:R-:W-:-:S10]  /*0700*/  @!P1 DMUL R8, R20, 1.80143985094819840000e+16 ;  /* 0x4350000014089828 */ /* 0x000fd40000000000 */
[----:B------:R-:W-:Y:S02]  /*0710*/  @!P1 IMAD.MOV.U32 R10, RZ, RZ, R9 ;  /* 0x000000ffff0a9224 */ /* 0x000fe400078e0009 */
[----:B------:R-:W-:Y:S01]  /*0720*/  @!P1 IMAD.MOV.U32 R12, RZ, RZ, R8 ;  /* 0x000000ffff0c9224 */ /* 0x000fe200078e0008 */
[----:B------:R-:W-:Y:S02]  /*0730*/  SHF.R.U32.HI R8, RZ, 0x14, R21 ;  /* 0x00000014ff087819 */ /* 0x000fe40000011615 */
[----:B------:R-:W-:Y:S02]  /*0740*/  LOP3.LUT R10, R10, 0x800fffff, RZ, 0xc0, !PT ;  /* 0x800fffff0a0a7812 */ /* 0x000fe400078ec0ff */
[----:B------:R-:W-:Y:S02]  /*0750*/  @!P1 LEA.HI R8, R9, 0xffffffca, RZ, 0xc ;  /* 0xffffffca09089811 */ /* 0x000fe400078f60ff */
[----:B------:R-:W-:-:S03]  /*0760*/  LOP3.LUT R13, R10, 0x3ff00000, RZ, 0xfc, !PT ;  /* 0x3ff000000a0d7812 */ /* 0x000fc600078efcff */
[----:B------:R-:W-:Y:S01]  /*0770*/  VIADD R9, R8, 0xfffffc01 ;  /* 0xfffffc0108097836 */ /* 0x000fe20000000000 */
[----:B------:R-:W-:-:S13]  /*0780*/  ISETP.GE.U32.AND P2, PT, R13, 0x3ff6a09f, PT ;  /* 0x3ff6a09f0d00780c */ /* 0x000fda0003f46070 */
[----:B------:R-:W-:Y:S02]  /*0790*/  @P2 VIADD R11, R13, 0xfff00000 ;  /* 0xfff000000d0b2836 */ /* 0x000fe40000000000 */
[----:B------:R-:W-:Y:S02]  /*07a0*/  @P2 VIADD R9, R8, 0xfffffc02 ;  /* 0xfffffc0208092836 */ /* 0x000fe40000000000 */
[----:B------:R-:W-:-:S06]  /*07b0*/  @P2 IMAD.MOV.U32 R13, RZ, RZ, R11 ;  /* 0x000000ffff0d2224 */ /* 0x000fcc00078e000b */
[C---:B------:R-:W-:Y:S02]  /*07c0*/  DADD R14, R12.reuse, 1 ;  /* 0x3ff000000c0e7429 */ /* 0x040fe40000000000 */
[----:B------:R-:W-:-:S04]  /*07d0*/  DADD R12, R12, -1 ;  /* 0xbff000000c0c7429 */ /* 0x000fc80000000000 */
[----:B------:R-:W0:Y:S02]  /*07e0*/  MUFU.RCP64H R17, R15 ;  /* 0x0000000f00117308 */ /* 0x000e240000001800 */
[----:B0-----:R-:W-:-:S08]  /*07f0*/  DFMA R10, -R14, R16, 1 ;  /* 0x3ff000000e0a742b */ /* 0x001fd00000000110 */
[----:B------:R-:W-:-:S08]  /*0800*/  DFMA R10, R10, R10, R10 ;  /* 0x0000000a0a0a722b */ /* 0x000fd0000000000a */
[----:B------:R-:W-:-:S08]  /*0810*/  DFMA R16, R16, R10, R16 ;  /* 0x0000000a1010722b */ /* 0x000fd00000000010 */
[----:B------:R-:W-:-:S08]  /*0820*/  DMUL R10, R12, R16 ;  /* 0x000000100c0a7228 */ /* 0x000fd00000000000 */
[----:B------:R-:W-:-:S08]  /*0830*/  DFMA R10, R12, R16, R10 ;  /* 0x000000100c0a722b */ /* 0x000fd0000000000a */
[----:B------:R-:W-:-:S08]  /*0840*/  DMUL R24, R10, R10 ;  /* 0x0000000a0a187228 */ /* 0x000fd00000000000 */
[----:B------:R-:W-:Y:S01]  /*0850*/  DFMA R14, R24, UR6, R18 ;  /* 0x00000006180e7c2b */ /* 0x000fe20008000012 */
[----:B------:R-:W-:Y:S01]  /*0860*/  UMOV UR6, 0x75488a3f ;  /* 0x75488a3f00067882 */ /* 0x000fe20000000000 */
[----:B------:R-:W-:-:S06]  /*0870*/  UMOV UR7, 0x3ef3b20a ;  /* 0x3ef3b20a00077882 */ /* 0x000fcc0000000000 */
[----:B------:R-:W-:Y:S01]  /*0880*/  DFMA R14, R24, R14, UR6 ;  /* 0x00000006180e7e2b */ /* 0x000fe2000800000e */
[----:B------:R-:W-:Y:S01]  /*0890*/  UMOV UR6, 0xe4faecd5 ;  /* 0xe4faecd500067882 */ /* 0x000fe20000000000 */
[----:B------:R-:W-:-:S06]  /*08a0*/  UMOV UR7, 0x3f1745cd ;  /* 0x3f1745cd00077882 */ /* 0x000fcc0000000000 */
[----:B------:R-:W-:Y:S01]  /*08b0*/  DFMA R14, R24, R14, UR6 ;  /* 0x00000006180e7e2b */ /* 0x000fe2000800000e */
[----:B------:R-:W-:Y:S01]  /*08c0*/  UMOV UR6, 0x258a578b ;  /* 0x258a578b00067882 */ /* 0x000fe20000000000 */
[----:B------:R-:W-:-:S06]  /*08d0*/  UMOV UR7, 0x3f3c71c7 ;  /* 0x3f3c71c700077882 */ /* 0x000fcc0000000000 */
[----:B------:R-:W-:Y:S01]  /*08e0*/  DFMA R22, R24, R14, UR6 ;  /* 0x0000000618167e2b */ /* 0x000fe2000800000e */
[----:B------:R-:W-:Y:S01]  /*08f0*/  UMOV UR6, 0x9242b910 ;  /* 0x9242b91000067882 */ /* 0x000fe20000000000 */
[----:B------:R-:W-:Y:S01]  /*0900*/  UMOV UR7, 0x3f624924 ;  /* 0x3f62492400077882 */ /* 0x000fe20000000000 */
[----:B------:R-:W-:-:S05]  /*0910*/  DADD R14, R12, -R10 ;  /* 0x000000000c0e7229 */ /* 0x000fca000000080a */
[----:B------:R-:W-:Y:S01]  /*0920*/  DFMA R22, R24, R22, UR6 ;  /* 0x0000000618167e2b */ /* 0x000fe20008000016 */
[----:B------:R-:W-:Y:S01]  /*0930*/  UMOV UR6, 0x99999dfb ;  /* 0x99999dfb00067882 */ /* 0x000fe20000000000 */
[----:B------:R-:W-:Y:S01]  /*0940*/  UMOV UR7, 0x3f899999 ;  /* 0x3f89999900077882 */ /* 0x000fe20000000000 */
[----:B------:R-:W-:-:S05]  /*0950*/  DADD R14, R14, R14 ;  /* 0x000000000e0e7229 */ /* 0x000fca000000000e */
[----:B------:R-:W-:Y:S01]  /*0960*/  DFMA R22, R24, R22, UR6 ;  /* 0x0000000618167e2b */ /* 0x000fe20008000016 */
[----:B------:R-:W-:Y:S01]  /*0970*/  UMOV UR6, 0x55555555 ;  /* 0x5555555500067882 */ /* 0x000fe20000000000 */
[----:B------:R-:W-:Y:S01]  /*0980*/  UMOV UR7, 0x3fb55555 ;  /* 0x3fb5555500077882 */ /* 0x000fe20000000000 */
[----:B------:R-:W-:-:S05]  /*0990*/  DFMA R14, R12, -R10, R14 ;  /* 0x8000000a0c0e722b */ /* 0x000fca000000000e */
[----:B------:R-:W-:-:S03]  /*09a0*/  DFMA R12, R24, R22, UR6 ;  /* 0x00000006180c7e2b */ /* 0x000fc60008000016 */
[----:B------:R-:W-:Y:S02]  /*09b0*/  DMUL R14, R16, R14 ;  /* 0x0000000e100e7228 */ /* 0x000fe40000000000 */
[----:B------:R-:W-:-:S03]  /*09c0*/  DMUL R16, R10, R10 ;  /* 0x0000000a0a107228 */ /* 0x000fc60000000000 */
[----:B------:R-:W-:Y:S01]  /*09d0*/  DADD R18, -R12, UR6 ;  /* 0x000000060c127e29 */ /* 0x000fe20008000100 */
[----:B------:R-:W-:Y:S01]  /*09e0*/  UMOV UR6, 0xb9e7b0 ;  /* 0x00b9e7b000067882 */ /* 0x000fe20000000000 */
[----:B------:R-:W-:-:S03]  /*09f0*/  UMOV UR7, 0x3c46a4cb ;  /* 0x3c46a4cb00077882 */ /* 0x000fc60000000000 */
[----:B------:R-:W-:-:S03]  /*0a00*/  DFMA R20, R10, R10, -R16 ;  /* 0x0000000a0a14722b */ /* 0x000fc60000000810 */
[----:B------:R-:W-:Y:S02]  /*0a10*/  DFMA R18, R24, R22, R18 ;  /* 0x000000161812722b */ /* 0x000fe40000000012 */
[----:B------:R-:W-:Y:S01]  /*0a20*/  DMUL R24, R10, R16 ;  /* 0x000000100a187228 */ /* 0x000fe20000000000 */
[----:B------:R-:W-:Y:S02]  /*0a30*/  VIADD R23, R15, 0x100000 ;  /* 0x001000000f177836 */ /* 0x000fe40000000000 */
[----:B------:R-:W-:-:S03]  /*0a40*/  IMAD.MOV.U32 R22, RZ, RZ, R14 ;  /* 0x000000ffff167224 */ /* 0x000fc600078e000e */
[----:B------:R-:W-:Y:S01]  /*0a50*/  DADD R18, R18, -UR6 ;  /* 0x8000000612127e29 */ /* 0x000fe20008000000 */
[----:B------:R-:W-:Y:S01]  /*0a60*/  UMOV UR6, 0x80000000 ;  /* 0x8000000000067882 */ /* 0x000fe20000000000 */
[----:B------:R-:W-:Y:S01]  /*0a70*/  UMOV UR7, 0x43300000 ;  /* 0x4330000000077882 */ /* 0x000fe20000000000 */
[C---:B------:R-:W-:Y:S02]  /*0a80*/  DFMA R22, R10.reuse, R22, R20 ;  /* 0x000000160a16722b */ /* 0x040fe40000000014 */
[----:B------:R-:W-:-:S08]  /*0a90*/  DFMA R20, R10, R16, -R24 ;  /* 0x000000100a14722b */ /* 0x000fd00000000818 */
[----:B------:R-:W-:Y:S02]  /*0aa0*/  DFMA R20, R14, R16, R20 ;  /* 0x000000100e14722b */ /* 0x000fe40000000014 */
[----:B------:R-:W-:-:S06]  /*0ab0*/  DADD R16, R12, R18 ;  /* 0x000000000c107229 */ /* 0x000fcc0000000012 */
[----:B------:R-:W-:Y:S02]  /*0ac0*/  DFMA R20, R10, R22, R20 ;  /* 0x000000160a14722b */ /* 0x000fe40000000014 */
[----:B------:R-:W-:Y:S02]  /*0ad0*/  DADD R22, R12, -R16 ;  /* 0x000000000c167229 */ /* 0x000fe40000000810 */
[----:B------:R-:W-:-:S06]  /*0ae0*/  DMUL R12, R16, R24 ;  /* 0x00000018100c7228 */ /* 0x000fcc0000000000 */
[----:B------:R-:W-:Y:S02]  /*0af0*/  DADD R22, R18, R22 ;  /* 0x0000000012167229 */ /* 0x000fe40000000016 */
[----:B------:R-:W-:-:S08]  /*0b00*/  DFMA R18, R16, R24, -R12 ;  /* 0x000000181012722b */ /* 0x000fd0000000080c */
[----:B------:R-:W-:-:S08]  /*0b10*/  DFMA R18, R16, R20, R18 ;  /* 0x000000141012722b */ /* 0x000fd00000000012 */
[----:B------:R-:W-:-:S08]  /*0b20*/  DFMA R22, R22, R24, R18 ;  /* 0x000000181616722b */ /* 0x000fd00000000012 */
[----:B------:R-:W-:-:S08]  /*0b30*/  DADD R18, R12, R22 ;  /* 0x000000000c127229 */ /* 0x000fd00000000016 */
[--C-:B------:R-:W-:Y:S02]  /*0b40*/  DADD R16, R10, R18.reuse ;  /* 0x000000000a107229 */ /* 0x100fe40000000012 */
[----:B------:R-:W-:-:S06]  /*0b50*/  DADD R12, R12, -R18 ;  /* 0x000000000c0c7229 */ /* 0x000fcc0000000812 */
[----:B------:R-:W-:Y:S02]  /*0b60*/  DADD R10, R10, -R16 ;  /* 0x000000000a0a7229 */ /* 0x000fe40000000810 */
[----:B------:R-:W-:-:S06]  /*0b70*/  DADD R12, R22, R12 ;  /* 0x00000000160c7229 */ /* 0x000fcc000000000c */
[----:B------:R-:W-:-:S08]  /*0b80*/  DADD R10, R18, R10 ;  /* 0x00000000120a7229 */ /* 0x000fd0000000000a */
[----:B------:R-:W-:-:S08]  /*0b90*/  DADD R10, R12, R10 ;  /* 0x000000000c0a7229 */ /* 0x000fd0000000000a */
[----:B------:R-:W-:Y:S01]  /*0ba0*/  DADD R14, R14, R10 ;  /* 0x000000000e0e7229 */ /* 0x000fe2000000000a */
[----:B------:R-:W-:Y:S01]  /*0bb0*/  LOP3.LUT R10, R9, 0x80000000, RZ, 0x3c, !PT ;  /* 0x80000000090a7812 */ /* 0x000fe200078e3cff */
[----:B------:R-:W-:-:S06]  /*0bc0*/  IMAD.MOV.U32 R11, RZ, RZ, 0x43300000 ;  /* 0x43300000ff0b7424 */ /* 0x000fcc00078e00ff */
[----:B------:R-:W-:Y:S02]  /*0bd0*/  DADD R12, R16, R14 ;  /* 0x00000000100c7229 */ /* 0x000fe4000000000e */
[----:B------:R-:W-:Y:S01]  /*0be0*/  DADD R10, R10, -UR6 ;  /* 0x800000060a0a7e29 */ /* 0x000fe20008000000 */
[----:B------:R-:W-:Y:S01]  /*0bf0*/  UMOV UR6, 0xfefa39ef ;  /* 0xfefa39ef00067882 */ /* 0x000fe20000000000 */
[----:B------:R-:W-:-:S04]  /*0c00*/  UMOV UR7, 0x3fe62e42 ;  /* 0x3fe62e4200077882 */ /* 0x000fc80000000000 */
[--C-:B------:R-:W-:Y:S02]  /*0c10*/  DADD R16, R16, -R12.reuse ;  /* 0x0000000010107229 */ /* 0x100fe4000000080c */
[----:B------:R-:W-:-:S06]  /*0c20*/  DFMA R8, R10, UR6, R12 ;  /* 0x000000060a087c2b */ /* 0x000fcc000800000c */
[----:B------:R-:W-:Y:S02]  /*0c30*/  DADD R16, R14, R16 ;  /* 0x000000000e107229 */ /* 0x000fe40000000010 */
[----:B------:R-:W-:-:S08]  /*0c40*/  DFMA R18, R10, -UR6, R8 ;  /* 0x800000060a127c2b */ /* 0x000fd00008000008 */
[----:B------:R-:W-:-:S08]  /*0c50*/  DADD R18, -R12, R18 ;  /* 0x000000000c127229 */ /* 0x000fd00000000112 */
[----:B------:R-:W-:-:S08]  /*0c60*/  DADD R14, R16, -R18 ;  /* 0x00000000100e7229 */ /* 0x000fd00000000812 */
[----:B------:R-:W-:Y:S01]  /*0c70*/  DFMA R14, R10, UR8, R14 ;  /* 0x000000080a0e7c2b */ /* 0x000fe2000800000e */
[C---:B------:R-:W-:Y:S01]  /*0c80*/  IMAD.SHL.U32 R10, R5.reuse, 0x2, RZ ;  /* 0x00000002050a7824 */ /* 0x040fe200078e00ff */
[----:B------:R-:W-:-:S04]  /*0c90*/  LOP3.LUT R11, R5, 0xff0fffff, RZ, 0xc0, !PT ;  /* 0xff0fffff050b7812 */ /* 0x000fc800078ec0ff */
[----:B------:R-:W-:Y:S02]  /*0ca0*/  ISETP.GT.U32.AND P1, PT, R10, -0x2000001, PT ;  /* 0xfdffffff0a00780c */ /* 0x000fe40003f24070 */
[----:B------:R-:W-:Y:S01]  /*0cb0*/  DADD R12, R8, R14 ;  /* 0x00000000080c7229 */ /* 0x000fe2000000000e */
[----:B------:R-:W-:Y:S01]  /*0cc0*/  IMAD.MOV.U32 R10, RZ, RZ, R4 ;  /* 0x000000ffff0a7224 */ /* 0x000fe200078e0004 */
[----:B------:R-:W-:-:S06]  /*0cd0*/  SEL R11, R11, R5, P1 ;  /* 0x000000050b0b7207 */ /* 0x000fcc0000800000 */
[----:B------:R-:W-:Y:S02]  /*0ce0*/  DADD R16, R8, -R12 ;  /* 0x0000000008107229 */ /* 0x000fe4000000080c */
[----:B------:R-:W-:-:S06]  /*0cf0*/  DMUL R8, R12, R10 ;  /* 0x0000000a0c087228 */ /* 0x000fcc0000000000 */
[----:B------:R-:W-:Y:S02]  /*0d00*/  DADD R16, R14, R16 ;  /* 0x000000000e107229 */ /* 0x000fe40000000010 */
[----:B------:R-:W-:-:S08]  /*0d10*/  DFMA R12, R12, R10, -R8 ;  /* 0x0000000a0c0c722b */ /* 0x000fd00000000808 */
[----:B------:R-:W-:Y:S01]  /*0d20*/  DFMA R16, R16, R10, R12 ;  /* 0x0000000a1010722b */ /* 0x000fe2000000000c */
[----:B------:R-:W-:Y:S02]  /*0d30*/  IMAD.MOV.U32 R10, RZ, RZ, 0x652b82fe ;  /* 0x652b82feff0a7424 */ /* 0x000fe400078e00ff */
[----:B------:R-:W-:-:S05]  /*0d40*/  IMAD.MOV.U32 R11, RZ, RZ, 0x3ff71547 ;  /* 0x3ff71547ff0b7424 */ /* 0x000fca00078e00ff */
[----:B------:R-:W-:-:S08]  /*0d50*/  DADD R12, R8, R16 ;  /* 0x00000000080c7229 */ /* 0x000fd00000000010 */
[----:B------:R-:W-:Y:S02]  /*0d60*/  DFMA R10, R12, R10, 6.75539944105574400000e+15 ;  /* 0x433800000c0a742b */ /* 0x000fe4000000000a */
[----:B------:R-:W-:Y:S01]  /*0d70*/  FSETP.GEU.AND P1, PT, |R13|, 4.1917929649353027344, PT ;  /* 0x4086232b0d00780b */ /* 0x000fe20003f2e200 */
[----:B------:R-:W-:-:S05]  /*0d80*/  DADD R8, R8, -R12 ;  /* 0x0000000008087229 */ /* 0x000fca000000080c */
[----:B------:R-:W-:-:S03]  /*0d90*/  DADD R14, R10, -6.75539944105574400000e+15 ;  /* 0xc33800000a0e7429 */ /* 0x000fc60000000000 */
[----:B------:R-:W-:-:S05]  /*0da0*/  DADD R16, R16, R8 ;  /* 0x0000000010107229 */ /* 0x000fca0000000008 */
[----:B------:R-:W-:Y:S01]  /*0db0*/  DFMA R18, R14, -UR6, R12 ;  /* 0x800000060e127c2b */ /* 0x000fe2000800000c */
[----:B------:R-:W-:Y:S01]  /*0dc0*/  UMOV UR6, 0x3b39803f ;  /* 0x3b39803f00067882 */ /* 0x000fe20000000000 */
[----:B------:R-:W-:-:S06]  /*0dd0*/  UMOV UR7, 0x3c7abc9e ;  /* 0x3c7abc9e00077882 */ /* 0x000fcc0000000000 */
[----:B------:R-:W-:Y:S01]  /*0de0*/  DFMA R14, R14, -UR6, R18 ;  /* 0x800000060e0e7c2b */ /* 0x000fe20008000012 */
[----:B------:R-:W-:Y:S01]  /*0df0*/  UMOV UR6, 0x69ce2bdf ;  /* 0x69ce2bdf00067882 */ /* 0x000fe20000000000 */
[----:B------:R-:W-:Y:S01]  /*0e00*/  IMAD.MOV.U32 R18, RZ, RZ, -0x35dec16 ;  /* 0xfca213eaff127424 */ /* 0x000fe200078e00ff */
[----:B------:R-:W-:Y:S01]  /*0e10*/  UMOV UR7, 0x3e5ade15 ;  /* 0x3e5ade1500077882 */ /* 0x000fe20000000000 */
[----:B------:R-:W-:-:S06]  /*0e20*/  IMAD.MOV.U32 R19, RZ, RZ, 0x3e928af3 ;  /* 0x3e928af3ff137424 */ /* 0x000fcc00078e00ff */
        /* <DEDUP_REMOVED lines=24> */
[----:B------:R-:W-:-:S08]  /*0fb0*/  DFMA R18, R14, R18, UR6 ;  /* 0x000000060e127e2b */ /* 0x000fd00008000012 */
[----:B------:R-:W-:-:S08]  /*0fc0*/  DFMA R18, R14, R18, 1 ;  /* 0x3ff000000e12742b */ /* 0x000fd00000000012 */
[----:B------:R-:W-:-:S10]  /*0fd0*/  DFMA R14, R14, R18, 1 ;  /* 0x3ff000000e0e742b */ /* 0x000fd40000000012 */
[----:B------:R-:W-:Y:S02]  /*0fe0*/  IMAD R9, R10, 0x100000, R15 ;  /* 0x001000000a097824 */ /* 0x000fe400078e020f */
[----:B------:R-:W-:Y:S01]  /*0ff0*/  IMAD.MOV.U32 R8, RZ, RZ, R14 ;  /* 0x000000ffff087224 */ /* 0x000fe200078e000e */
[----:B------:R-:W-:Y:S06]  /*1000*/  @!P1 BRA `(.L_x_23) ;  /* 0x0000000000309947 */ /* 0x000fec0003800000 */
[----:B------:R-:W-:Y:S01]  /*1010*/  FSETP.GEU.AND P2, PT, |R13|, 4.2275390625, PT ;  /* 0x408748000d00780b */ /* 0x000fe20003f4e200 */
[C---:B------:R-:W-:Y:S02]  /*1020*/  DADD R18, R12.reuse, +INF ;  /* 0x7ff000000c127429 */ /* 0x040fe40000000000 */
[----:B------:R-:W-:-:S08]  /*1030*/  DSETP.GEU.AND P1, PT, R12, RZ, PT ;  /* 0x000000ff0c00722a */ /* 0x000fd00003f2e000 */
[----:B------:R-:W-:Y:S02]  /*1040*/  FSEL R9, R19, RZ, P1 ;  /* 0x000000ff13097208 */ /* 0x000fe40000800000 */
[----:B------:R-:W-:-:S04]  /*1050*/  @!P2 LEA.HI R8, R10, R10, RZ, 0x1 ;  /* 0x0000000a0a08a211 */ /* 0x000fc800078f08ff */
[----:B------:R-:W-:Y:S02]  /*1060*/  @!P2 SHF.R.S32.HI R11, RZ, 0x1, R8 ;  /* 0x00000001ff0ba819 */ /* 0x000fe40000011408 */
[----:B------:R-:W-:-:S03]  /*1070*/  FSEL R8, R18, RZ, P1 ;  /* 0x000000ff12087208 */ /* 0x000fc60000800000 */
[----:B------:R-:W-:Y:S02]  /*1080*/  @!P2 IMAD.IADD R10, R10, 0x1, -R11 ;  /* 0x000000010a0aa824 */ /* 0x000fe400078e0a0b */
[----:B------:R-:W-:-:S03]  /*1090*/  @!P2 IMAD R15, R11, 0x100000, R15 ;  /* 0x001000000b0fa824 */ /* 0x000fc600078e020f */
[----:B------:R-:W-:Y:S01]  /*10a0*/  @!P2 LEA R11, R10, 0x3ff00000, 0x14 ;  /* 0x3ff000000a0ba811 */ /* 0x000fe200078ea0ff */
[----:B------:R-:W-:-:S06]  /*10b0*/  @!P2 IMAD.MOV.U32 R10, RZ, RZ, RZ ;  /* 0x000000ffff0aa224 */ /* 0x000fcc00078e00ff */
[----:B------:R-:W-:-:S11]  /*10c0*/  @!P2 DMUL R8, R14, R10 ;  /* 0x0000000a0e08a228 */ /* 0x000fd60000000000 */
.L_x_23:
[----:B------:R-:W-:Y:S02]  /*10d0*/  DFMA R16, R16, R8, R8 ;  /* 0x000000081010722b */ /* 0x000fe40000000008 */
[----:B------:R-:W-:-:S08]  /*10e0*/  DSETP.NEU.AND P1, PT, |R8|, +INF , PT ;  /* 0x7ff000000800742a */ /* 0x000fd00003f2d200 */
[----:B------:R-:W-:Y:S01]  /*10f0*/  FSEL R13, R8, R16, !P1 ;  /* 0x00000010080d7208 */ /* 0x000fe20004800000 */
[----:B------:R-:W-:Y:S01]  /*1100*/  IMAD.MOV.U32 R8, RZ, RZ, R0 ;  /* 0x000000ffff087224 */ /* 0x000fe200078e0000 */
[----:B------:R-:W-:Y:S01]  /*1110*/  FSEL R16, R9, R17, !P1 ;  /* 0x0000001109107208 */ /* 0x000fe20004800000 */
[----:B------:R-:W-:-:S04]  /*1120*/  IMAD.MOV.U32 R9, RZ, RZ, 0x0 ;  /* 0x00000000ff097424 */ /* 0x000fc800078e00ff */
[----:B------:R-:W-:Y:S05]  /*1130*/  RET.REL.NODEC R8 `(_Z11vandermondePdS_ii) ;  /* 0xffffffec08b07950 */ /* 0x000fea0003c3ffff */
.L_x_24:
        /* <DEDUP_REMOVED lines=12> */
.L_x_33:


//--------------------- .text._Z10xInitRangePdddi --------------------------
	.section	.text._Z10xInitRangePdddi,"ax",@progbits
	.align	128
        .global         _Z10xInitRangePdddi
        .type           _Z10xInitRangePdddi,@function
        .size           _Z10xInitRangePdddi,(.L_x_34 - _Z10xInitRangePdddi)
        .other          _Z10xInitRangePdddi,@"STO_CUDA_ENTRY STV_DEFAULT"
_Z10xInitRangePdddi:
.text._Z10xInitRangePdddi:
[----:B------:R-:W-:Y:S01]  /*0000*/  LDC R1, c[0x0][0x37c] ;  /* 0x0000df00ff017b82 */ /* 0x000fe20000000800 */
[----:B------:R-:W0:Y:S01]  /*0010*/  LDCU UR4, c[0x0][0x398] ;  /* 0x00007300ff0477ac */ /* 0x000e220008000800 */
[----:B------:R-:W-:-:S06]  /*0020*/  IMAD.MOV.U32 R2, RZ, RZ, 0x1 ;  /* 0x00000001ff027424 */ /* 0x000fcc00078e00ff */
[----:B------:R-:W1:Y:S01]  /*0030*/  LDC.64 R10, c[0x0][0x388] ;  /* 0x0000e200ff0a7b82 */ /* 0x000e620000000a00 */
[----:B------:R-:W2:Y:S07]  /*0040*/  S2R R13, SR_TID.X ;  /* 0x00000000000d7919 */ /* 0x000eae0000002100 */
[----:B------:R-:W2:Y:S01]  /*0050*/  LDC R0, c[0x0][0x360] ;  /* 0x0000d800ff007b82 */ /* 0x000ea20000000800 */
[----:B0-----:R-:W-:-:S09]  /*0060*/  UIADD3 UR4, UPT, UPT, UR4, -0x1, URZ ;  /* 0xffffffff04047890 */ /* 0x001fd2000fffe0ff */
[----:B------:R-:W0:Y:S02]  /*0070*/  I2F.F64 R4, UR4 ;  /* 0x0000000400047d12 */ /* 0x000e240008201c00 */
[----:B------:R-:W1:Y:S06]  /*0080*/  LDCU.64 UR4, c[0x0][0x390] ;  /* 0x00007200ff0477ac */ /* 0x000e6c0008000a00 */
[----:B0-----:R-:W0:Y:S02]  /*0090*/  MUFU.RCP64H R3, R5 ;  /* 0x0000000500037308 */ /* 0x001e240000001800 */
[----:B0-----:R-:W-:-:S08]  /*00a0*/  DFMA R6, -R4, R2, 1 ;  /* 0x3ff000000406742b */ /* 0x001fd00000000102 */
[----:B------:R-:W-:-:S08]  /*00b0*/  DFMA R6, R6, R6, R6 ;  /* 0x000000060606722b */ /* 0x000fd00000000006 */
[----:B------:R-:W-:Y:S02]  /*00c0*/  DFMA R2, R2, R6, R2 ;  /* 0x000000060202722b */ /* 0x000fe40000000002 */
[----:B-1----:R-:W-:Y:S01]  /*00d0*/  DADD R6, -R10, UR4 ;  /* 0x000000040a067e29 */ /* 0x002fe20008000100 */
[----:B------:R-:W2:Y:S05]  /*00e0*/  S2UR UR4, SR_CTAID.X ;  /* 0x00000000000479c3 */ /* 0x000eaa0000002500 */
[----:B------:R-:W-:-:S04]  /*00f0*/  DFMA R8, -R4, R2, 1 ;  /* 0x3ff000000408742b */ /* 0x000fc80000000102 */
[----:B------:R-:W-:-:S04]  /*0100*/  FSETP.GEU.AND P1, PT, |R7|, 6.5827683646048100446e-37, PT ;  /* 0x036000000700780b */ /* 0x000fc80003f2e200 */
[----:B------:R-:W-:-:S08]  /*0110*/  DFMA R2, R2, R8, R2 ;  /* 0x000000080202722b */ /* 0x000fd00000000002 */
[----:B------:R-:W-:Y:S01]  /*0120*/  DMUL R8, R6, R2 ;  /* 0x0000000206087228 */ /* 0x000fe20000000000 */
[----:B--2---:R-:W-:-:S07]  /*0130*/  IMAD R0, R0, UR4, R13 ;  /* 0x0000000400007c24 */ /* 0x004fce000f8e020d */
[----:B------:R-:W-:-:S08]  /*0140*/  DFMA R10, -R4, R8, R6 ;  /* 0x00000008040a722b */ /* 0x000fd00000000106 */
[----:B------:R-:W-:-:S10]  /*0150*/  DFMA R2, R2, R10, R8 ;  /* 0x0000000a0202722b */ /* 0x000fd40000000008 */
[----:B------:R-:W-:-:S05]  /*0160*/  FFMA R8, RZ, R5, R3 ;  /* 0x00000005ff087223 */ /* 0x000fca0000000003 */
[----:B------:R-:W-:-:S13]  /*0170*/  FSETP.GT.AND P0, PT, |R8|, 1.469367938527859385e-39, PT ;  /* 0x001000000800780b */ /* 0x000fda0003f04200 */
[----:B------:R-:W-:Y:S05]  /*0180*/  @P0 BRA P1, `(.L_x_25) ;  /* 0x0000000000080947 */ /* 0x000fea0000800000 */
[----:B------:R-:W-:-:S07]  /*0190*/  MOV R10, 0x1b0 ;  /* 0x000001b0000a7802 */ /* 0x000fce0000000f00 */
[----:B------:R-:W-:Y:S05]  /*01a0*/  CALL.REL.NOINC `($__internal_1_$__cuda_sm20_div_rn_f64_full) ;  /* 0x00000000002c7944 */ /* 0x000fea0003c00000 */
.L_x_25:
[----:B------:R-:W0:Y:S02]  /*01b0*/  LDCU UR4, c[0x0][0x398] ;  /* 0x00007300ff0477ac */ /* 0x000e240008000800 */
[----:B0-----:R-:W-:-:S13]  /*01c0*/  ISETP.GE.AND P0, PT, R0, UR4, PT ;  /* 0x0000000400007c0c */ /* 0x001fda000bf06270 */
[----:B------:R-:W-:Y:S05]  /*01d0*/  @P0 EXIT ;  /* 0x000000000000094d */ /* 0x000fea0003800000 */
[----:B------:R-:W0:Y:S01]  /*01e0*/  LDC.64 R8, c[0x0][0x388] ;  /* 0x0000e200ff087b82 */ /* 0x000e220000000a00 */
[----:B------:R-:W0:Y:S01]  /*01f0*/  I2F.F64 R4, R0 ;  /* 0x0000000000047312 */ /* 0x000e220000201c00 */
[----:B------:R-:W1:Y:S06]  /*0200*/  LDCU.64 UR4, c[0x0][0x358] ;  /* 0x00006b00ff0477ac */ /* 0x000e6c0008000a00 */
[----:B------:R-:W2:Y:S01]  /*0210*/  LDC.64 R6, c[0x0][0x380] ;  /* 0x0000e000ff067b82 */ /* 0x000ea20000000a00 */
[----:B0-----:R-:W-:Y:S01]  /*0220*/  DFMA R4, R4, R2, R8 ;  /* 0x000000020404722b */ /* 0x001fe20000000008 */
[----:B--2---:R-:W-:-:S06]  /*0230*/  IMAD.WIDE R2, R0, 0x8, R6 ;  /* 0x0000000800027825 */ /* 0x004fcc00078e0206 */
[----:B-1----:R-:W-:Y:S01]  /*0240*/  STG.E.64 desc[UR4][R2.64], R4 ;  /* 0x0000000402007986 */ /* 0x002fe2000c101b04 */
[----:B------:R-:W-:Y:S05]  /*0250*/  EXIT ;  /* 0x000000000000794d */ /* 0x000fea0003800000 */
        .weak           $__internal_1_$__cuda_sm20_div_rn_f64_full
        .type           $__internal_1_$__cuda_sm20_div_rn_f64_full,@function
        .size           $__internal_1_$__cuda_sm20_div_rn_f64_full,(.L_x_34 - $__internal_1_$__cuda_sm20_div_rn_f64_full)
$__internal_1_$__cuda_sm20_div_rn_f64_full:
[C---:B------:R-:W-:Y:S01]  /*0260*/  FSETP.GEU.AND P0, PT, |R5|.reuse, 1.469367938527859385e-39, PT ;  /* 0x001000000500780b */ /* 0x040fe20003f0e200 */
[----:B------:R-:W-:Y:S01]  /*0270*/  IMAD.MOV.U32 R8, RZ, RZ, 0x1 ;  /* 0x00000001ff087424 */ /* 0x000fe200078e00ff */
[C---:B------:R-:W-:Y:S01]  /*0280*/  LOP3.LUT R2, R5.reuse, 0x800fffff, RZ, 0xc0, !PT ;  /* 0x800fffff05027812 */ /* 0x040fe200078ec0ff */
[----:B------:R-:W-:Y:S01]  /*0290*/  IMAD.MOV.U32 R11, RZ, RZ, 0x1ca00000 ;  /* 0x1ca00000ff0b7424 */ /* 0x000fe200078e00ff */
[----:B------:R-:W-:Y:S02]  /*02a0*/  LOP3.LUT R15, R5, 0x7ff00000, RZ, 0xc0, !PT ;  /* 0x7ff00000050f7812 */ /* 0x000fe400078ec0ff */
[----:B------:R-:W-:Y:S01]  /*02b0*/  LOP3.LUT R3, R2, 0x3ff00000, RZ, 0xfc, !PT ;  /* 0x3ff0000002037812 */ /* 0x000fe200078efcff */
[----:B------:R-:W-:Y:S01]  /*02c0*/  IMAD.MOV.U32 R2, RZ, RZ, R4 ;  /* 0x000000ffff027224 */ /* 0x000fe200078e0004 */
[----:B------:R-:W-:-:S04]  /*02d0*/  LOP3.LUT R14, R7, 0x7ff00000, RZ, 0xc0, !PT ;  /* 0x7ff00000070e7812 */ /* 0x000fc800078ec0ff */
[----:B------:R-:W-:Y:S01]  /*02e0*/  ISETP.GE.U32.AND P1, PT, R14, R15, PT ;  /* 0x0000000f0e00720c */ /* 0x000fe20003f26070 */
[----:B------:R-:W-:Y:S01]  /*02f0*/  @!P0 DMUL R2, R4, 8.98846567431157953865e+307 ;  /* 0x7fe0000004028828 */ /* 0x000fe20000000000 */
[----:B------:R-:W-:-:S05]  /*0300*/  IMAD.MOV.U32 R21, RZ, RZ, R14 ;  /* 0x000000ffff157224 */ /* 0x000fca00078e000e */
[----:B------:R-:W0:Y:S02]  /*0310*/  MUFU.RCP64H R9, R3 ;  /* 0x0000000300097308 */ /* 0x000e240000001800 */
[----:B0-----:R-:W-:-:S08]  /*0320*/  DFMA R12, R8, -R2, 1 ;  /* 0x3ff00000080c742b */ /* 0x001fd00000000802 */
[----:B------:R-:W-:-:S08]  /*0330*/  DFMA R12, R12, R12, R12 ;  /* 0x0000000c0c0c722b */ /* 0x000fd0000000000c */
[----:B------:R-:W-:Y:S01]  /*0340*/  DFMA R12, R8, R12, R8 ;  /* 0x0000000c080c722b */ /* 0x000fe20000000008 */
[----:B------:R-:W-:Y:S01]  /*0350*/  SEL R9, R11, 0x63400000, !P1 ;  /* 0x634000000b097807 */ /* 0x000fe20004800000 */
[----:B------:R-:W-:Y:S01]  /*0360*/  IMAD.MOV.U32 R8, RZ, RZ, R6 ;  /* 0x000000ffff087224 */ /* 0x000fe200078e0006 */
[----:B------:R-:W-:Y:S02]  /*0370*/  FSETP.GEU.AND P1, PT, |R7|, 1.469367938527859385e-39, PT ;  /* 0x001000000700780b */ /* 0x000fe40003f2e200 */
[----:B------:R-:W-:-:S03]  /*0380*/  LOP3.LUT R9, R9, 0x800fffff, R7, 0xf8, !PT ;  /* 0x800fffff09097812 */ /* 0x000fc600078ef807 */
[----:B------:R-:W-:-:S08]  /*0390*/  DFMA R16, R12, -R2, 1 ;  /* 0x3ff000000c10742b */ /* 0x000fd00000000802 */
[----:B------:R-:W-:Y:S01]  /*03a0*/  DFMA R12, R12, R16, R12 ;  /* 0x000000100c0c722b */ /* 0x000fe2000000000c */
[----:B------:R-:W-:Y:S10]  /*03b0*/  @P1 BRA `(.L_x_26) ;  /* 0x0000000000201947 */ /* 0x000ff40003800000 */
[----:B------:R-:W-:Y:S01]  /*03c0*/  LOP3.LUT R17, R5, 0x7ff00000, RZ, 0xc0, !PT ;  /* 0x7ff0000005117812 */ /* 0x000fe200078ec0ff */
[----:B------:R-:W-:-:S03]  /*03d0*/  IMAD.MOV.U32 R16, RZ, RZ, RZ ;  /* 0x000000ffff107224 */ /* 0x000fc600078e00ff */
[----:B------:R-:W-:-:S04]  /*03e0*/  ISETP.GE.U32.AND P1, PT, R14, R17, PT ;  /* 0x000000110e00720c */ /* 0x000fc80003f26070 */
[----:B------:R-:W-:-:S04]  /*03f0*/  SEL R17, R11, 0x63400000, !P1 ;  /* 0x634000000b117807 */ /* 0x000fc80004800000 */
[----:B------:R-:W-:-:S04]  /*0400*/  LOP3.LUT R17, R17, 0x80000000, R7, 0xf8, !PT ;  /* 0x8000000011117812 */ /* 0x000fc800078ef807 */
[----:B------:R-:W-:-:S06]  /*0410*/  LOP3.LUT R17, R17, 0x100000, RZ, 0xfc, !PT ;  /* 0x0010000011117812 */ /* 0x000fcc00078efcff */
[----:B------:R-:W-:-:S10]  /*0420*/  DFMA R8, R8, 2, -R16 ;  /* 0x400000000808782b */ /* 0x000fd40000000810 */
[----:B------:R-:W-:-:S07]  /*0430*/  LOP3.LUT R21, R9, 0x7ff00000, RZ, 0xc0, !PT ;  /* 0x7ff0000009157812 */ /* 0x000fce00078ec0ff */
.L_x_26:
[----:B------:R-:W-:Y:S01]  /*0440*/  IMAD.MOV.U32 R20, RZ, RZ, R15 ;  /* 0x000000ffff147224 */ /* 0x000fe200078e000f */
[----:B------:R-:W-:Y:S01]  /*0450*/  @!P0 LOP3.LUT R20, R3, 0x7ff00000, RZ, 0xc0, !PT ;  /* 0x7ff0000003148812 */ /* 0x000fe200078ec0ff */
[----:B------:R-:W-:Y:S01]  /*0460*/  VIADD R15, R21, 0xffffffff ;  /* 0xffffffff150f7836 */ /* 0x000fe20000000000 */
[----:B------:R-:W-:-:S03]  /*0470*/  DMUL R16, R12, R8 ;  /* 0x000000080c107228 */ /* 0x000fc60000000000 */
[----:B------:R-:W-:Y:S01]  /*0480*/  VIADD R22, R20, 0xffffffff ;  /* 0xffffffff14167836 */ /* 0x000fe20000000000 */
[----:B------:R-:W-:-:S04]  /*0490*/  ISETP.GT.U32.AND P0, PT, R15, 0x7feffffe, PT ;  /* 0x7feffffe0f00780c */ /* 0x000fc80003f04070 */
[----:B------:R-:W-:Y:S01]  /*04a0*/  ISETP.GT.U32.OR P0, PT, R22, 0x7feffffe, P0 ;  /* 0x7feffffe1600780c */ /* 0x000fe20000704470 */
[----:B------:R-:W-:-:S08]  /*04b0*/  DFMA R18, R16, -R2, R8 ;  /* 0x800000021012722b */ /* 0x000fd00000000008 */
[----:B------:R-:W-:-:S04]  /*04c0*/  DFMA R12, R12, R18, R16 ;  /* 0x000000120c0c722b */ /* 0x000fc80000000010 */
[----:B------:R-:W-:Y:S07]  /*04d0*/  @P0 BRA `(.L_x_27) ;  /* 0x00000000006c0947 */ /* 0x000fee0003800000 */
        /* <DEDUP_REMOVED lines=27> */
.L_x_27:
        /* <DEDUP_REMOVED lines=16> */
.L_x_30:
[----:B------:R-:W-:Y:S01]  /*0790*/  LOP3.LUT R15, R5, 0x80000, RZ, 0xfc, !PT ;  /* 0x00080000050f7812 */ /* 0x000fe200078efcff */
[----:B------:R-:W-:Y:S01]  /*07a0*/  IMAD.MOV.U32 R14, RZ, RZ, R4 ;  /* 0x000000ffff0e7224 */ /* 0x000fe200078e0004 */
[----:B------:R-:W-:Y:S06]  /*07b0*/  BRA `(.L_x_28) ;  /* 0x0000000000087947 */ /* 0x000fec0003800000 */
.L_x_29:
[----:B------:R-:W-:Y:S01]  /*07c0*/  LOP3.LUT R15, R7, 0x80000, RZ, 0xfc, !PT ;  /* 0x00080000070f7812 */ /* 0x000fe200078efcff */
[----:B------:R-:W-:-:S07]  /*07d0*/  IMAD.MOV.U32 R14, RZ, RZ, R6 ;  /* 0x000000ffff0e7224 */ /* 0x000fce00078e0006 */
.L_x_28:
[----:B------:R-:W-:Y:S02]  /*07e0*/  IMAD.MOV.U32 R11, RZ, RZ, 0x0 ;  /* 0x00000000ff0b7424 */ /* 0x000fe400078e00ff */
[----:B------:R-:W-:Y:S02]  /*07f0*/  IMAD.MOV.U32 R2, RZ, RZ, R14 ;  /* 0x000000ffff027224 */ /* 0x000fe400078e000e */
[----:B------:R-:W-:Y:S01]  /*0800*/  IMAD.MOV.U32 R3, RZ, RZ, R15 ;  /* 0x000000ffff037224 */ /* 0x000fe200078e000f */
[----:B------:R-:W-:Y:S06]  /*0810*/  RET.REL.NODEC R10 `(_Z10xInitRangePdddi) ;  /* 0xfffffff40af87950 */ /* 0x000fec0003c3ffff */
.L_x_31:
        /* <DEDUP_REMOVED lines=14> */
.L_x_34:


//--------------------- .nv.global.init           --------------------------
	.section	.nv.global.init,"aw",@progbits
.nv.global.init:
	.type		$str,@object
	.size		$str,(.L_0 - $str)
$str:
        /*0000*/ 	.byte	0x4d, 0x61, 0x74, 0x68, 0x20, 0x45, 0x72, 0x72, 0x6f, 0x72, 0x00
.L_0:


//--------------------- .nv.shared.reserved.0     --------------------------
	.section	.nv.shared.reserved.0,"aw",@nobits
	.weak		__nv_reservedSMEM_offset_0_alias
	.size		__nv_reservedSMEM_offset_0_alias, 0, 64
	.other		__nv_reservedSMEM_offset_0_alias,@"STO_CUDA_RESERVED_SHARED STV_DEFAULT"
__nv_reservedSMEM_offset_0_alias:
	.zero		0
	.zero		64


//--------------------- .nv.constant0._Z12substractRowPdS_S_ii --------------------------
	.section	.nv.constant0._Z12substractRowPdS_S_ii,"a",@progbits
	.sectionflags	@""
	.align	4
.nv.constant0._Z12substractRowPdS_S_ii:
	.zero		928


//--------------------- .nv.constant0._Z9reduceRowPdS_S_ii --------------------------
	.section	.nv.constant0._Z9reduceRowPdS_S_ii,"a",@progbits
	.sectionflags	@""
	.align	4
.nv.constant0._Z9reduceRowPdS_S_ii:
	.zero		928


//--------------------- .nv.constant0._Z18initIdentityMatrixPdi --------------------------
	.section	.nv.constant0._Z18initIdentityMatrixPdi,"a",@progbits
	.sectionflags	@""
	.align	4
.nv.constant0._Z18initIdentityMatrixPdi:
	.zero		908


//--------------------- .nv.constant0._Z6matMulPdS_S_iii --------------------------
	.section	.nv.constant0._Z6matMulPdS_S_iii,"a",@progbits
	.sectionflags	@""
	.align	4
.nv.constant0._Z6matMulPdS_S_iii:
	.zero		932


//--------------------- .nv.constant0._Z9transposePdS_ii --------------------------
	.section	.nv.constant0._Z9transposePdS_ii,"a",@progbits
	.sectionflags	@""
	.align	4
.nv.constant0._Z9transposePdS_ii:
	.zero		920


//--------------------- .nv.constant0._Z11vandermondePdS_ii --------------------------
	.section	.nv.constant0._Z11vandermondePdS_ii,"a",@progbits
	.sectionflags	@""
	.align	4
.nv.constant0._Z11vandermondePdS_ii:
	.zero		920


//--------------------- .nv.constant0._Z10xInitRangePdddi --------------------------
	.section	.nv.constant0._Z10xInitRangePdddi,"a",@progbits
	.sectionflags	@""
	.align	4
.nv.constant0._Z10xInitRangePdddi:
	.zero		924


//--------------------- SYMBOLS --------------------------

	.type		.nv.reservedSmem.offset0,@object
	.size		.nv.reservedSmem.offset0,0x4
	.type		vprintf,@function
